	.target	sm_90a

	.elftype	@"ET_EXEC"


//--------------------- .note.nv.tkinfo           --------------------------
	.section	.note.nv.tkinfo,"",@"SHT_NOTE"
	.sectionflags	@"SHF_NOTE_NV_TKINFO"
	.tkinfo
        /*0018*/ 	.word	0x00000002
        /*0030*/ 	.string	""
        /*0030*/ 	.string	"ptxas"
        /*0030*/ 	.string	"Cuda compilation tools, release 13.0, V13.0.88"
        /*0030*/ 	.string	"Build cuda_13.0.r13.0/compiler.36424714_0"
        /*0030*/ 	.string	"-arch sm_90a -m 64 "



//--------------------- .note.nv.cuinfo           --------------------------
	.section	.note.nv.cuinfo,"",@"SHT_NOTE"
	.sectionflags	@"SHF_NOTE_NV_CUINFO"
        /*0018*/ 	.short	0x0002
        /*001a*/ 	.short	0x005a
        /*001c*/ 	.short	0x0082
	.zero		2


//--------------------- .nv.info                  --------------------------
	.section	.nv.info,"",@"SHT_CUDA_INFO"
	.align	4


	//----- nvinfo : EIATTR_REGCOUNT
	.align		4
        /*0000*/ 	.byte	0x04, 0x2f
        /*0002*/ 	.short	(.L_16 - .L_15)
	.align		4
.L_15:
        /*0004*/ 	.word	index@(_ZN7cutlass13device_kernelINS_4gemm6kernel13GemmUniversalIN4cute5tupleIJiiiiEEENS1_10collective13CollectiveMmaINS1_39MainloopSm90TmaGmmaRmemAWarpSpecializedILi7ENS5_IJNS4_1CILi1EEESB_SB_EEENS1_35KernelTmaWarpSpecializedCooperativeEEENS5_IJNSA_ILi128EEESF_SF_EEEaNS5_IJSB_llEEEaNS5_IJlSB_lEEENS4_8TiledMMAINS4_8MMA_AtomIJNS4_4SM904GMMA27MMA_64x128x32_S32S8S8_RS_TNEEEENS4_6LayoutINS5_IJNSA_ILi2EEESB_SB_EEENS5_IJSB_NSA_ILi0EEESS_EEEEENS5_IJNS4_10UnderscoreESV_SV_EEEEENS4_13SM90_TMA_LOADENS4_14ComposedLayoutINS4_7SwizzleILi3ELi4ELi3EEENS4_18smem_ptr_flag_bitsILi8EEENSP_INS5_IJSF_NSA_ILi8EEEEEENS5_IJSB_SF_EEEEEEENS4_9Copy_AtomIJNS4_39AutoVectorizingCopyWithAssumedAlignmentILi128EEEaEEENS4_8identityESY_NSZ_IS11_S13_NSP_INS5_IJS14_SF_EEENS5_IJSF_SB_EEEEEEEvS1D_EENS_8epilogue10collective6detail29Sm90TmaWarpSpecializedAdapterINS1K_15DefaultEpilogueIaSI_SI_NS1J_6thread17LinearCombinationIaLi1EiiLNS1O_9ScaleType4KindE0ELNS_15FloatRoundStyleE2EaEENS1_15EpilogueDefaultEEEEEvvEEEEvNT_6ParamsE)
        /*0008*/ 	.word	0x000000a8


	//----- nvinfo : EIATTR_FRAME_SIZE
	.align		4
.L_16:
        /*000c*/ 	.byte	0x04, 0x11
        /*000e*/ 	.short	(.L_18 - .L_17)
	.align		4
.L_17:
        /*0010*/ 	.word	index@(_ZN7cutlass13device_kernelINS_4gemm6kernel13GemmUniversalIN4cute5tupleIJiiiiEEENS1_10collective13CollectiveMmaINS1_39MainloopSm90TmaGmmaRmemAWarpSpecializedILi7ENS5_IJNS4_1CILi1EEESB_SB_EEENS1_35KernelTmaWarpSpecializedCooperativeEEENS5_IJNSA_ILi128EEESF_SF_EEEaNS5_IJSB_llEEEaNS5_IJlSB_lEEENS4_8TiledMMAINS4_8MMA_AtomIJNS4_4SM904GMMA27MMA_64x128x32_S32S8S8_RS_TNEEEENS4_6LayoutINS5_IJNSA_ILi2EEESB_SB_EEENS5_IJSB_NSA_ILi0EEESS_EEEEENS5_IJNS4_10UnderscoreESV_SV_EEEEENS4_13SM90_TMA_LOADENS4_14ComposedLayoutINS4_7SwizzleILi3ELi4ELi3EEENS4_18smem_ptr_flag_bitsILi8EEENSP_INS5_IJSF_NSA_ILi8EEEEEENS5_IJSB_SF_EEEEEEENS4_9Copy_AtomIJNS4_39AutoVectorizingCopyWithAssumedAlignmentILi128EEEaEEENS4_8identityESY_NSZ_IS11_S13_NSP_INS5_IJS14_SF_EEENS5_IJSF_SB_EEEEEEEvS1D_EENS_8epilogue10collective6detail29Sm90TmaWarpSpecializedAdapterINS1K_15DefaultEpilogueIaSI_SI_NS1J_6thread17LinearCombinationIaLi1EiiLNS1O_9ScaleType4KindE0ELNS_15FloatRoundStyleE2EaEENS1_15EpilogueDefaultEEEEEvvEEEEvNT_6ParamsE)
        /*0014*/ 	.word	0x00000000


	//----- nvinfo : EIATTR_MIN_STACK_SIZE
	.align		4
.L_18:
        /*0018*/ 	.byte	0x04, 0x12
        /*001a*/ 	.short	(.L_20 - .L_19)
	.align		4
.L_19:
        /*001c*/ 	.word	index@(_ZN7cutlass13device_kernelINS_4gemm6kernel13GemmUniversalIN4cute5tupleIJiiiiEEENS1_10collective13CollectiveMmaINS1_39MainloopSm90TmaGmmaRmemAWarpSpecializedILi7ENS5_IJNS4_1CILi1EEESB_SB_EEENS1_35KernelTmaWarpSpecializedCooperativeEEENS5_IJNSA_ILi128EEESF_SF_EEEaNS5_IJSB_llEEEaNS5_IJlSB_lEEENS4_8TiledMMAINS4_8MMA_AtomIJNS4_4SM904GMMA27MMA_64x128x32_S32S8S8_RS_TNEEEENS4_6LayoutINS5_IJNSA_ILi2EEESB_SB_EEENS5_IJSB_NSA_ILi0EEESS_EEEEENS5_IJNS4_10UnderscoreESV_SV_EEEEENS4_13SM90_TMA_LOADENS4_14ComposedLayoutINS4_7SwizzleILi3ELi4ELi3EEENS4_18smem_ptr_flag_bitsILi8EEENSP_INS5_IJSF_NSA_ILi8EEEEEENS5_IJSB_SF_EEEEEEENS4_9Copy_AtomIJNS4_39AutoVectorizingCopyWithAssumedAlignmentILi128EEEaEEENS4_8identityESY_NSZ_IS11_S13_NSP_INS5_IJS14_SF_EEENS5_IJSF_SB_EEEEEEEvS1D_EENS_8epilogue10collective6detail29Sm90TmaWarpSpecializedAdapterINS1K_15DefaultEpilogueIaSI_SI_NS1J_6thread17LinearCombinationIaLi1EiiLNS1O_9ScaleType4KindE0ELNS_15FloatRoundStyleE2EaEENS1_15EpilogueDefaultEEEEEvvEEEEvNT_6ParamsE)
        /*0020*/ 	.word	0x00000000
.L_20:


//--------------------- .nv.compat                --------------------------
	.section	.nv.compat,"",@"SHT_CUDA_COMPAT_INFO"
	.align	4
        /*0000*/ 	.byte	0x02, 0x09, 0x01, 0x00, 0x02, 0x02, 0x04, 0x00, 0x02, 0x05, 0x05, 0x00, 0x03, 0x07, 0x01, 0x01
        /*0010*/ 	.byte	0x02, 0x03, 0x01, 0x00, 0x02, 0x06, 0x01, 0x00, 0x04, 0x0b, 0x08, 0x00, 0x00, 0x00, 0x00, 0x00
        /*0020*/ 	.byte	0x00, 0x00, 0x00, 0x00


//--------------------- .nv.info._ZN7cutlass13device_kernelINS_4gemm6kernel13GemmUniversalIN4cute5tupleIJiiiiEEENS1_10collective13CollectiveMmaINS1_39MainloopSm90TmaGmmaRmemAWarpSpecializedILi7ENS5_IJNS4_1CILi1EEESB_SB_EEENS1_35KernelTmaWarpSpecializedCooperativeEEENS5_IJNSA_ILi128EEESF_SF_EEEaNS5_IJSB_llEEEaNS5_IJlSB_lEEENS4_8TiledMMAINS4_8MMA_AtomIJNS4_4SM904GMMA27MMA_64x128x32_S32S8S8_RS_TNEEEENS4_6LayoutINS5_IJNSA_ILi2EEESB_SB_EEENS5_IJSB_NSA_ILi0EEESS_EEEEENS5_IJNS4_10UnderscoreESV_SV_EEEEENS4_13SM90_TMA_LOADENS4_14ComposedLayoutINS4_7SwizzleILi3ELi4ELi3EEENS4_18smem_ptr_flag_bitsILi8EEENSP_INS5_IJSF_NSA_ILi8EEEEEENS5_IJSB_SF_EEEEEEENS4_9Copy_AtomIJNS4_39AutoVectorizingCopyWithAssumedAlignmentILi128EEEaEEENS4_8identityESY_NSZ_IS11_S13_NSP_INS5_IJS14_SF_EEENS5_IJSF_SB_EEEEEEEvS1D_EENS_8epilogue10collective6detail29Sm90TmaWarpSpecializedAdapterINS1K_15DefaultEpilogueIaSI_SI_NS1J_6thread17LinearCombinationIaLi1EiiLNS1O_9ScaleType4KindE0ELNS_15FloatRoundStyleE2EaEENS1_15EpilogueDefaultEEEEEvvEEEEvNT_6ParamsE --------------------------
	.section	.nv.info._ZN7cutlass13device_kernelINS_4gemm6kernel13GemmUniversalIN4cute5tupleIJiiiiEEENS1_10collective13CollectiveMmaINS1_39MainloopSm90TmaGmmaRmemAWarpSpecializedILi7ENS5_IJNS4_1CILi1EEESB_SB_EEENS1_35KernelTmaWarpSpecializedCooperativeEEENS5_IJNSA_ILi128EEESF_SF_EEEaNS5_IJSB_llEEEaNS5_IJlSB_lEEENS4_8TiledMMAINS4_8MMA_AtomIJNS4_4SM904GMMA27MMA_64x128x32_S32S8S8_RS_TNEEEENS4_6LayoutINS5_IJNSA_ILi2EEESB_SB_EEENS5_IJSB_NSA_ILi0EEESS_EEEEENS5_IJNS4_10UnderscoreESV_SV_EEEEENS4_13SM90_TMA_LOADENS4_14ComposedLayoutINS4_7SwizzleILi3ELi4ELi3EEENS4_18smem_ptr_flag_bitsILi8EEENSP_INS5_IJSF_NSA_ILi8EEEEEENS5_IJSB_SF_EEEEEEENS4_9Copy_AtomIJNS4_39AutoVectorizingCopyWithAssumedAlignmentILi128EEEaEEENS4_8identityESY_NSZ_IS11_S13_NSP_INS5_IJS14_SF_EEENS5_IJSF_SB_EEEEEEEvS1D_EENS_8epilogue10collective6detail29Sm90TmaWarpSpecializedAdapterINS1K_15DefaultEpilogueIaSI_SI_NS1J_6thread17LinearCombinationIaLi1EiiLNS1O_9ScaleType4KindE0ELNS_15FloatRoundStyleE2EaEENS1_15EpilogueDefaultEEEEEvvEEEEvNT_6ParamsE,"",@"SHT_CUDA_INFO"
	.sectionflags	@""
	.align	4


	//----- nvinfo : EIATTR_CUDA_API_VERSION
	.align		4
        /*0000*/ 	.byte	0x04, 0x37
        /*0002*/ 	.short	(.L_22 - .L_21)
.L_21:
        /*0004*/ 	.word	0x00000082


	//----- nvinfo : EIATTR_KPARAM_INFO
	.align		4
.L_22:
        /*0008*/ 	.byte	0x04, 0x17
        /*000a*/ 	.short	(.L_24 - .L_23)
.L_23:
        /*000c*/ 	.word	0x00000000
        /*0010*/ 	.short	0x0000
        /*0012*/ 	.short	0x0070
        /*0014*/ 	.byte	0x00, 0xf0, 0x01, 0x10


	//----- nvinfo : EIATTR_SPARSE_MMA_MASK
	.align		4
.L_24:
        /*0018*/ 	.byte	0x03, 0x50
        /*001a*/ 	.short	0x0000


	//----- nvinfo : EIATTR_MAXREG_COUNT
	.align		4
        /*001c*/ 	.byte	0x03, 0x1b
        /*001e*/ 	.short	0x00a8


	//----- nvinfo : EIATTR_NUM_BARRIERS
	.align		4
        /*0020*/ 	.byte	0x02, 0x4c
        /*0022*/ 	.byte	0x01
	.zero		1


	//----- nvinfo : EIATTR_EXTERNS
	.align		4
        /*0024*/ 	.byte	0x04, 0x0f
        /*0026*/ 	.short	(.L_26 - .L_25)


	//   ....[0]....
	.align		4
.L_25:
        /*0028*/ 	.word	index@(__assertfail)


	//----- nvinfo : EIATTR_MERCURY_ISA_VERSION
	.align		4
.L_26:
        /*002c*/ 	.byte	0x03, 0x5f
        /*002e*/ 	.short	0x0101


	//----- nvinfo : EIATTR_INT_WARP_WIDE_INSTR_OFFSETS
	.align		4
        /*0030*/ 	.byte	0x04, 0x31
        /*0032*/ 	.short	(.L_28 - .L_27)


	//   ....[0]....
.L_27:
        /*0034*/ 	.word	0x00000420


	//   ....[1]....
        /*0038*/ 	.word	0x00000430


	//   ....[2]....
        /*003c*/ 	.word	0x00000520


	//----- nvinfo : EIATTR_COOP_GROUP_MASK_REGIDS
	.align		4
.L_28:
        /*0040*/ 	.byte	0x04, 0x29
        /*0042*/ 	.short	(.L_30 - .L_29)


	//   ....[0]....
.L_29:
        /*0044*/ 	.word	0xffffffff


	//   ....[1]....
        /*0048*/ 	.word	0xffffffff


	//   ....[2]....
        /*004c*/ 	.word	0xffffffff


	//   ....[3]....
        /*0050*/ 	.word	0xffffffff


	//   ....[4]....
        /*0054*/ 	.word	0x0500000f


	//----- nvinfo : EIATTR_COOP_GROUP_INSTR_OFFSETS
	.align		4
.L_30:
        /*0058*/ 	.byte	0x04, 0x28
        /*005a*/ 	.short	(.L_32 - .L_31)


	//   ....[0]....
.L_31:
        /*005c*/ 	.word	0x00000060


	//   ....[1]....
        /*0060*/ 	.word	0x00000070


	//   ....[2]....
        /*0064*/ 	.word	0x00000130


	//   ....[3]....
        /*0068*/ 	.word	0x00000320


	//   ....[4]....
        /*006c*/ 	.word	0x00008de0


	//----- nvinfo : EIATTR_REG_RECONFIG
	.align		4
.L_32:
        /*0070*/ 	.byte	0x01, 0x54
	.zero		2


	//----- nvinfo : EIATTR_SYSCALL_OFFSETS
	.align		4
        /*0074*/ 	.byte	0x04, 0x46
        /*0076*/ 	.short	(.L_34 - .L_33)


	//   ....[0]....
.L_33:
        /*0078*/ 	.word	0x000013f0


	//   ....[1]....
        /*007c*/ 	.word	0x00001550


	//   ....[2]....
        /*0080*/ 	.word	0x00001640


	//   ....[3]....
        /*0084*/ 	.word	0x00007d00


	//   ....[4]....
        /*0088*/ 	.word	0x00007e30


	//----- nvinfo : EIATTR_MBARRIER_INSTR_OFFSETS
	.align		4
.L_34:
        /*008c*/ 	.byte	0x04, 0x39
        /*008e*/ 	.short	(.L_36 - .L_35)


	//   ....[0]....
.L_35:
        /*0090*/ 	.word	0x00000230
        /*0094*/ 	.word	0x000000ff
        /*0098*/ 	.word	0x00000000
        /*009c*/ 	.short	0x0100
        /*009e*/ 	.byte	0x08
	.zero		1


	//   ....[1]....
        /*00a0*/ 	.word	0x00000240
        /*00a4*/ 	.word	0x000000ff
        /*00a8*/ 	.word	0x00000038
        /*00ac*/ 	.short	0x0100
        /*00ae*/ 	.byte	0x08
	.zero		1


	//   ....[2]....
        /*00b0*/ 	.word	0x00000250
        /*00b4*/ 	.word	0x000000ff
        /*00b8*/ 	.word	0x00000008
        /*00bc*/ 	.short	0x0100
        /*00be*/ 	.byte	0x08
	.zero		1


	//   ....[3]....
        /*00c0*/ 	.word	0x00000260
        /*00c4*/ 	.word	0x000000ff
        /*00c8*/ 	.word	0x00000040
        /*00cc*/ 	.short	0x0100
        /*00ce*/ 	.byte	0x08
	.zero		1


	//   ....[4]....
        /*00d0*/ 	.word	0x00000270
        /*00d4*/ 	.word	0x000000ff
        /*00d8*/ 	.word	0x00000010
        /*00dc*/ 	.short	0x0100
        /*00de*/ 	.byte	0x08
	.zero		1


	//   ....[5]....
        /*00e0*/ 	.word	0x00000280
        /*00e4*/ 	.word	0x000000ff
        /*00e8*/ 	.word	0x00000048
        /*00ec*/ 	.short	0x0100
        /*00ee*/ 	.byte	0x08
	.zero		1


	//   ....[6]....
        /*00f0*/ 	.word	0x00000290
        /*00f4*/ 	.word	0x000000ff
        /*00f8*/ 	.word	0x00000018
        /*00fc*/ 	.short	0x0100
        /*00fe*/ 	.byte	0x08
	.zero		1


	//   ....[7]....
        /*0100*/ 	.word	0x000002a0
        /*0104*/ 	.word	0x000000ff
        /*0108*/ 	.word	0x00000050
        /*010c*/ 	.short	0x0100
        /*010e*/ 	.byte	0x08
	.zero		1


	//   ....[8]....
        /*0110*/ 	.word	0x000002b0
        /*0114*/ 	.word	0x000000ff
        /*0118*/ 	.word	0x00000020
        /*011c*/ 	.short	0x0100
        /*011e*/ 	.byte	0x08
	.zero		1


	//   ....[9]....
        /*0120*/ 	.word	0x000002c0
        /*0124*/ 	.word	0x000000ff
        /*0128*/ 	.word	0x00000058
        /*012c*/ 	.short	0x0100
        /*012e*/ 	.byte	0x08
	.zero		1


	//   ....[10]....
        /*0130*/ 	.word	0x000002d0
        /*0134*/ 	.word	0x000000ff
        /*0138*/ 	.word	0x00000028
        /*013c*/ 	.short	0x0100
        /*013e*/ 	.byte	0x08
	.zero		1


	//   ....[11]....
        /*0140*/ 	.word	0x000002e0
        /*0144*/ 	.word	0x000000ff
        /*0148*/ 	.word	0x00000060
        /*014c*/ 	.short	0x0100
        /*014e*/ 	.byte	0x08
	.zero		1


	//   ....[12]....
        /*0150*/ 	.word	0x000002f0
        /*0154*/ 	.word	0x000000ff
        /*0158*/ 	.word	0x00000030
        /*015c*/ 	.short	0x0100
        /*015e*/ 	.byte	0x08
	.zero		1


	//   ....[13]....
        /*0160*/ 	.word	0x00000300
        /*0164*/ 	.word	0x000000ff
        /*0168*/ 	.word	0x00000068
        /*016c*/ 	.short	0x0100
        /*016e*/ 	.byte	0x08
	.zero		1


	//   ....[14]....
        /*0170*/ 	.word	0x000005a0
        /*0174*/ 	.word	0x000000ff
        /*0178*/ 	.word	0x00000080
        /*017c*/ 	.short	0x0100
        /*017e*/ 	.byte	0x08
	.zero		1


	//   ....[15]....
        /*0180*/ 	.word	0x00000620
        /*0184*/ 	.word	0x000000ff
        /*0188*/ 	.word	0x00000088
        /*018c*/ 	.short	0x0100
        /*018e*/ 	.byte	0x08
	.zero		1


	//   ....[16]....
        /*0190*/ 	.word	0x00001730
        /*0194*/ 	.word	0x00000005
        /*0198*/ 	.word	0x00000000
        /*019c*/ 	.short	0x010a
        /*019e*/ 	.byte	0x3f
	.zero		1


	//   ....[17]....
        /*01a0*/ 	.word	0x00001770
        /*01a4*/ 	.word	0x00000005
        /*01a8*/ 	.word	0x00000000
        /*01ac*/ 	.short	0x010a
        /*01ae*/ 	.byte	0x3f
	.zero		1


	//   ....[18]....
        /*01b0*/ 	.word	0x00001880
        /*01b4*/ 	.word	0x00000004
        /*01b8*/ 	.word	0x00000000
        /*01bc*/ 	.short	0x010a
        /*01be*/ 	.byte	0x3f
	.zero		1


	//   ....[19]....
        /*01c0*/ 	.word	0x000021e0
        /*01c4*/ 	.word	0x00000004
        /*01c8*/ 	.word	0x00000000
        /*01cc*/ 	.short	0x010a
        /*01ce*/ 	.byte	0x3f
	.zero		1


	//   ....[20]....
        /*01d0*/ 	.word	0x000025b0
        /*01d4*/ 	.word	0x0000000e
        /*01d8*/ 	.word	0x00000000
        /*01dc*/ 	.short	0x010a
        /*01de*/ 	.byte	0x3f
	.zero		1


	//   ....[21]....
        /*01e0*/ 	.word	0x00002a50
        /*01e4*/ 	.word	0x00000006
        /*01e8*/ 	.word	0x00000000
        /*01ec*/ 	.short	0x0101
        /*01ee*/ 	.byte	0x3f
	.zero		1


	//   ....[22]....
        /*01f0*/ 	.word	0x00002d30
        /*01f4*/ 	.word	0x0000000e
        /*01f8*/ 	.word	0x00000000
        /*01fc*/ 	.short	0x010a
        /*01fe*/ 	.byte	0x3f
	.zero		1


	//   ....[23]....
        /*0200*/ 	.word	0x00003500
        /*0204*/ 	.word	0x00000004
        /*0208*/ 	.word	0x00000000
        /*020c*/ 	.short	0x0101
        /*020e*/ 	.byte	0x3f
	.zero		1


	//   ....[24]....
        /*0210*/ 	.word	0x000038a0
        /*0214*/ 	.word	0x00000003
        /*0218*/ 	.word	0x00000000
        /*021c*/ 	.short	0x0101
        /*021e*/ 	.byte	0x3f
	.zero		1


	//   ....[25]....
        /*0220*/ 	.word	0x00007f00
        /*0224*/ 	.word	0x00000008
        /*0228*/ 	.word	0x00000038
        /*022c*/ 	.short	0x010a
        /*022e*/ 	.byte	0x3f
	.zero		1


	//   ....[26]....
        /*0230*/ 	.word	0x000082e0
        /*0234*/ 	.word	0x00000006
        /*0238*/ 	.word	0x00000088
        /*023c*/ 	.short	0x0101
        /*023e*/ 	.byte	0x3f
	.zero		1


	//   ....[27]....
        /*0240*/ 	.word	0x000089e0
        /*0244*/ 	.word	0x00000005
        /*0248*/ 	.word	0x00000000
        /*024c*/ 	.short	0x010a
        /*024e*/ 	.byte	0x3f
	.zero		1


	//   ....[28]....
        /*0250*/ 	.word	0x00008a60
        /*0254*/ 	.word	0x00000007
        /*0258*/ 	.word	0x00000000
        /*025c*/ 	.short	0x010a
        /*025e*/ 	.byte	0x3f
	.zero		1


	//   ....[29]....
        /*0260*/ 	.word	0x00008af0
        /*0264*/ 	.word	0x00000006
        /*0268*/ 	.word	0x00000000
        /*026c*/ 	.short	0x010a
        /*026e*/ 	.byte	0x3f
	.zero		1


	//   ....[30]....
        /*0270*/ 	.word	0x00008b80
        /*0274*/ 	.word	0x00000009
        /*0278*/ 	.word	0x00000000
        /*027c*/ 	.short	0x010a
        /*027e*/ 	.byte	0x3f
	.zero		1


	//   ....[31]....
        /*0280*/ 	.word	0x00008c10
        /*0284*/ 	.word	0x00000008
        /*0288*/ 	.word	0x00000000
        /*028c*/ 	.short	0x010a
        /*028e*/ 	.byte	0x3f
	.zero		1


	//   ....[32]....
        /*0290*/ 	.word	0x00008ca0
        /*0294*/ 	.word	0x0000000b
        /*0298*/ 	.word	0x00000000
        /*029c*/ 	.short	0x010a
        /*029e*/ 	.byte	0x3f
	.zero		1


	//   ....[33]....
        /*02a0*/ 	.word	0x00008d30
        /*02a4*/ 	.word	0x00000003
        /*02a8*/ 	.word	0x00000000
        /*02ac*/ 	.short	0x010a
        /*02ae*/ 	.byte	0x3f
	.zero		1


	//   ....[34]....
        /*02b0*/ 	.word	0x00008e10
        /*02b4*/ 	.word	0x00000005
        /*02b8*/ 	.word	0x00000000
        /*02bc*/ 	.short	0x010a
        /*02be*/ 	.byte	0x3f
	.zero		1


	//   ....[35]....
        /*02c0*/ 	.word	0x00008e60
        /*02c4*/ 	.word	0x00000004
        /*02c8*/ 	.word	0x00000000
        /*02cc*/ 	.short	0x010a
        /*02ce*/ 	.byte	0x3f
	.zero		1


	//   ....[36]....
        /*02d0*/ 	.word	0x00008eb0
        /*02d4*/ 	.word	0x0000000e
        /*02d8*/ 	.word	0x00000000
        /*02dc*/ 	.short	0x010a
        /*02de*/ 	.byte	0x3f
	.zero		1


	//   ....[37]....
        /*02e0*/ 	.word	0x00008f80
        /*02e4*/ 	.word	0x00000008
        /*02e8*/ 	.word	0x00000038
        /*02ec*/ 	.short	0x010a
        /*02ee*/ 	.byte	0x3f
	.zero		1


	//   ....[38]....
        /*02f0*/ 	.word	0x00009050
        /*02f4*/ 	.word	0x00000005
        /*02f8*/ 	.word	0x00000000
        /*02fc*/ 	.short	0x010a
        /*02fe*/ 	.byte	0x3f
	.zero		1


	//   ....[39]....
        /*0300*/ 	.word	0x000090a0
        /*0304*/ 	.word	0x00000007
        /*0308*/ 	.word	0x00000000
        /*030c*/ 	.short	0x010a
        /*030e*/ 	.byte	0x3f
	.zero		1


	//   ....[40]....
        /*0310*/ 	.word	0x000090f0
        /*0314*/ 	.word	0x00000006
        /*0318*/ 	.word	0x00000000
        /*031c*/ 	.short	0x010a
        /*031e*/ 	.byte	0x3f
	.zero		1


	//   ....[41]....
        /*0320*/ 	.word	0x00009140
        /*0324*/ 	.word	0x00000009
        /*0328*/ 	.word	0x00000000
        /*032c*/ 	.short	0x010a
        /*032e*/ 	.byte	0x3f
	.zero		1


	//   ....[42]....
        /*0330*/ 	.word	0x00009190
        /*0334*/ 	.word	0x00000008
        /*0338*/ 	.word	0x00000000
        /*033c*/ 	.short	0x010a
        /*033e*/ 	.byte	0x3f
	.zero		1


	//   ....[43]....
        /*0340*/ 	.word	0x000091e0
        /*0344*/ 	.word	0x0000000b
        /*0348*/ 	.word	0x00000000
        /*034c*/ 	.short	0x010a
        /*034e*/ 	.byte	0x3f
	.zero		1


	//----- nvinfo : EIATTR_NUM_MBARRIERS
	.align		4
.L_36:
        /*0350*/ 	.byte	0x03, 0x38
        /*0352*/ 	.short	0x0010


	//----- nvinfo : EIATTR_EXIT_INSTR_OFFSETS
	.align		4
        /*0354*/ 	.byte	0x04, 0x1c
        /*0356*/ 	.short	(.L_38 - .L_37)


	//   ....[0]....
.L_37:
        /*0358*/ 	.word	0x000006c0


	//   ....[1]....
        /*035c*/ 	.word	0x00000f80


	//   ....[2]....
        /*0360*/ 	.word	0x00007360


	//   ....[3]....
        /*0364*/ 	.word	0x00007980


	//   ....[4]....
        /*0368*/ 	.word	0x00008d80


	//----- nvinfo : EIATTR_MAX_THREADS
	.align		4
.L_38:
        /*036c*/ 	.byte	0x04, 0x05
        /*036e*/ 	.short	(.L_40 - .L_39)
.L_39:
        /*0370*/ 	.word	0x00000180
        /*0374*/ 	.word	0x00000001
        /*0378*/ 	.word	0x00000001


	//----- nvinfo : EIATTR_CRS_STACK_SIZE
	.align		4
.L_40:
        /*037c*/ 	.byte	0x04, 0x1e
        /*037e*/ 	.short	(.L_42 - .L_41)
.L_41:
        /*0380*/ 	.word	0x00000000


	//----- nvinfo : EIATTR_CBANK_PARAM_SIZE
	.align		4
.L_42:
        /*0384*/ 	.byte	0x03, 0x19
        /*0386*/ 	.short	0x0470


	//----- nvinfo : EIATTR_PARAM_CBANK
	.align		4
        /*0388*/ 	.byte	0x04, 0x0a
        /*038a*/ 	.short	(.L_44 - .L_43)
	.align		4
.L_43:
        /*038c*/ 	.word	index@(.nv.constant0._ZN7cutlass13device_kernelINS_4gemm6kernel13GemmUniversalIN4cute5tupleIJiiiiEEENS1_10collective13CollectiveMmaINS1_39MainloopSm90TmaGmmaRmemAWarpSpecializedILi7ENS5_IJNS4_1CILi1EEESB_SB_EEENS1_35KernelTmaWarpSpecializedCooperativeEEENS5_IJNSA_ILi128EEESF_SF_EEEaNS5_IJSB_llEEEaNS5_IJlSB_lEEENS4_8TiledMMAINS4_8MMA_AtomIJNS4_4SM904GMMA27MMA_64x128x32_S32S8S8_RS_TNEEEENS4_6LayoutINS5_IJNSA_ILi2EEESB_SB_EEENS5_IJSB_NSA_ILi0EEESS_EEEEENS5_IJNS4_10UnderscoreESV_SV_EEEEENS4_13SM90_TMA_LOADENS4_14ComposedLayoutINS4_7SwizzleILi3ELi4ELi3EEENS4_18smem_ptr_flag_bitsILi8EEENSP_INS5_IJSF_NSA_ILi8EEEEEENS5_IJSB_SF_EEEEEEENS4_9Copy_AtomIJNS4_39AutoVectorizingCopyWithAssumedAlignmentILi128EEEaEEENS4_8identityESY_NSZ_IS11_S13_NSP_INS5_IJS14_SF_EEENS5_IJSF_SB_EEEEEEEvS1D_EENS_8epilogue10collective6detail29Sm90TmaWarpSpecializedAdapterINS1K_15DefaultEpilogueIaSI_SI_NS1J_6thread17LinearCombinationIaLi1EiiLNS1O_9ScaleType4KindE0ELNS_15FloatRoundStyleE2EaEENS1_15EpilogueDefaultEEEEEvvEEEEvNT_6ParamsE)
        /*0390*/ 	.short	0x0210
        /*0392*/ 	.short	0x0470


	//----- nvinfo : EIATTR_SW_WAR
	.align		4
.L_44:
        /*0394*/ 	.byte	0x04, 0x36
        /*0396*/ 	.short	(.L_46 - .L_45)
.L_45:
        /*0398*/ 	.word	0x00000008
.L_46:


//--------------------- .nv.callgraph             --------------------------
	.section	.nv.callgraph,"",@"SHT_CUDA_CALLGRAPH"
	.align	4
	.sectionentsize	8
	.align		4
        /*0000*/ 	.word	0x00000000
	.align		4
        /*0004*/ 	.word	0xffffffff
	.align		4
        /*0008*/ 	.word	index@(_ZN7cutlass13device_kernelINS_4gemm6kernel13GemmUniversalIN4cute5tupleIJiiiiEEENS1_10collective13CollectiveMmaINS1_39MainloopSm90TmaGmmaRmemAWarpSpecializedILi7ENS5_IJNS4_1CILi1EEESB_SB_EEENS1_35KernelTmaWarpSpecializedCooperativeEEENS5_IJNSA_ILi128EEESF_SF_EEEaNS5_IJSB_llEEEaNS5_IJlSB_lEEENS4_8TiledMMAINS4_8MMA_AtomIJNS4_4SM904GMMA27MMA_64x128x32_S32S8S8_RS_TNEEEENS4_6LayoutINS5_IJNSA_ILi2EEESB_SB_EEENS5_IJSB_NSA_ILi0EEESS_EEEEENS5_IJNS4_10UnderscoreESV_SV_EEEEENS4_13SM90_TMA_LOADENS4_14ComposedLayoutINS4_7SwizzleILi3ELi4ELi3EEENS4_18smem_ptr_flag_bitsILi8EEENSP_INS5_IJSF_NSA_ILi8EEEEEENS5_IJSB_SF_EEEEEEENS4_9Copy_AtomIJNS4_39AutoVectorizingCopyWithAssumedAlignmentILi128EEEaEEENS4_8identityESY_NSZ_IS11_S13_NSP_INS5_IJS14_SF_EEENS5_IJSF_SB_EEEEEEEvS1D_EENS_8epilogue10collective6detail29Sm90TmaWarpSpecializedAdapterINS1K_15DefaultEpilogueIaSI_SI_NS1J_6thread17LinearCombinationIaLi1EiiLNS1O_9ScaleType4KindE0ELNS_15FloatRoundStyleE2EaEENS1_15EpilogueDefaultEEEEEvvEEEEvNT_6ParamsE)
	.align		4
        /*000c*/ 	.word	index@(__assertfail)
	.align		4
        /*0010*/ 	.word	0x00000000
	.align		4
        /*0014*/ 	.word	0xfffffffe
	.align		4
        /*0018*/ 	.word	0x00000000
	.align		4
        /*001c*/ 	.word	0xfffffffd
	.align		4
        /*0020*/ 	.word	0x00000000
	.align		4
        /*0024*/ 	.word	0xfffffffc


//--------------------- .nv.constant4             --------------------------
	.section	.nv.constant4,"a",@progbits
	.align	8
	.align		8
.nv.constant4:
        /*0000*/ 	.dword	__assertfail
	.align		8
        /*0008*/ 	.dword	__unnamed_1
	.align		8
        /*0010*/ 	.dword	__unnamed_2
	.align		8
        /*0018*/ 	.dword	_ZN40_INTERNAL_5e9a9a53_4_k_cu_caa17c28_321464cuda3std3__45__cpo5beginE
	.align		8
        /*0020*/ 	.dword	_ZN40_INTERNAL_5e9a9a53_4_k_cu_caa17c28_321464cuda3std3__45__cpo3endE
	.align		8
        /*0028*/ 	.dword	_ZN40_INTERNAL_5e9a9a53_4_k_cu_caa17c28_321464cuda3std3__45__cpo6cbeginE
	.align		8
        /*0030*/ 	.dword	_ZN40_INTERNAL_5e9a9a53_4_k_cu_caa17c28_321464cuda3std3__45__cpo4cendE
	.align		8
        /*0038*/ 	.dword	_ZN40_INTERNAL_5e9a9a53_4_k_cu_caa17c28_321464cuda3std3__442_GLOBAL__N__5e9a9a53_4_k_cu_caa17c28_321466ignoreE
	.align		8
        /*0040*/ 	.dword	_ZN40_INTERNAL_5e9a9a53_4_k_cu_caa17c28_321464cuda3std3__419piecewise_constructE
	.align		8
        /*0048*/ 	.dword	_ZN40_INTERNAL_5e9a9a53_4_k_cu_caa17c28_321464cuda3std3__48in_placeE
	.align		8
        /*0050*/ 	.dword	_ZN40_INTERNAL_5e9a9a53_4_k_cu_caa17c28_321464cuda3std6ranges3__45__cpo4swapE
	.align		8
        /*0058*/ 	.dword	_ZN40_INTERNAL_5e9a9a53_4_k_cu_caa17c28_321464cuda3std6ranges3__45__cpo9iter_moveE
	.align		8
        /*0060*/ 	.dword	_ZN40_INTERNAL_5e9a9a53_4_k_cu_caa17c28_321464cute7productE
	.align		8
        /*0068*/ 	.dword	_ZN40_INTERNAL_5e9a9a53_4_k_cu_caa17c28_321464cute1_E
	.align		8
        /*0070*/ 	.dword	$str$24
	.align		8
        /*0078*/ 	.dword	$str$25


//--------------------- .text._ZN7cutlass13device_kernelINS_4gemm6kernel13GemmUniversalIN4cute5tupleIJiiiiEEENS1_10collective13CollectiveMmaINS1_39MainloopSm90TmaGmmaRmemAWarpSpecializedILi7ENS5_IJNS4_1CILi1EEESB_SB_EEENS1_35KernelTmaWarpSpecializedCooperativeEEENS5_IJNSA_ILi128EEESF_SF_EEEaNS5_IJSB_llEEEaNS5_IJlSB_lEEENS4_8TiledMMAINS4_8MMA_AtomIJNS4_4SM904GMMA27MMA_64x128x32_S32S8S8_RS_TNEEEENS4_6LayoutINS5_IJNSA_ILi2EEESB_SB_EEENS5_IJSB_NSA_ILi0EEESS_EEEEENS5_IJNS4_10UnderscoreESV_SV_EEEEENS4_13SM90_TMA_LOADENS4_14ComposedLayoutINS4_7SwizzleILi3ELi4ELi3EEENS4_18smem_ptr_flag_bitsILi8EEENSP_INS5_IJSF_NSA_ILi8EEEEEENS5_IJSB_SF_EEEEEEENS4_9Copy_AtomIJNS4_39AutoVectorizingCopyWithAssumedAlignmentILi128EEEaEEENS4_8identityESY_NSZ_IS11_S13_NSP_INS5_IJS14_SF_EEENS5_IJSF_SB_EEEEEEEvS1D_EENS_8epilogue10collective6detail29Sm90TmaWarpSpecializedAdapterINS1K_15DefaultEpilogueIaSI_SI_NS1J_6thread17LinearCombinationIaLi1EiiLNS1O_9ScaleType4KindE0ELNS_15FloatRoundStyleE2EaEENS1_15EpilogueDefaultEEEEEvvEEEEvNT_6ParamsE --------------------------
	.section	.text._ZN7cutlass13device_kernelINS_4gemm6kernel13GemmUniversalIN4cute5tupleIJiiiiEEENS1_10collective13CollectiveMmaINS1_39MainloopSm90TmaGmmaRmemAWarpSpecializedILi7ENS5_IJNS4_1CILi1EEESB_SB_EEENS1_35KernelTmaWarpSpecializedCooperativeEEENS5_IJNSA_ILi128EEESF_SF_EEEaNS5_IJSB_llEEEaNS5_IJlSB_lEEENS4_8TiledMMAINS4_8MMA_AtomIJNS4_4SM904GMMA27MMA_64x128x32_S32S8S8_RS_TNEEEENS4_6LayoutINS5_IJNSA_ILi2EEESB_SB_EEENS5_IJSB_NSA_ILi0EEESS_EEEEENS5_IJNS4_10UnderscoreESV_SV_EEEEENS4_13SM90_TMA_LOADENS4_14ComposedLayoutINS4_7SwizzleILi3ELi4ELi3EEENS4_18smem_ptr_flag_bitsILi8EEENSP_INS5_IJSF_NSA_ILi8EEEEEENS5_IJSB_SF_EEEEEEENS4_9Copy_AtomIJNS4_39AutoVectorizingCopyWithAssumedAlignmentILi128EEEaEEENS4_8identityESY_NSZ_IS11_S13_NSP_INS5_IJS14_SF_EEENS5_IJSF_SB_EEEEEEEvS1D_EENS_8epilogue10collective6detail29Sm90TmaWarpSpecializedAdapterINS1K_15DefaultEpilogueIaSI_SI_NS1J_6thread17LinearCombinationIaLi1EiiLNS1O_9ScaleType4KindE0ELNS_15FloatRoundStyleE2EaEENS1_15EpilogueDefaultEEEEEvvEEEEvNT_6ParamsE,"ax",@progbits
	.align	128
.text._ZN7cutlass13device_kernelINS_4gemm6kernel13GemmUniversalIN4cute5tupleIJiiiiEEENS1_10collective13CollectiveMmaINS1_39MainloopSm90TmaGmmaRmemAWarpSpecializedILi7ENS5_IJNS4_1CILi1EEESB_SB_EEENS1_35KernelTmaWarpSpecializedCooperativeEEENS5_IJNSA_ILi128EEESF_SF_EEEaNS5_IJSB_llEEEaNS5_IJlSB_lEEENS4_8TiledMMAINS4_8MMA_AtomIJNS4_4SM904GMMA27MMA_64x128x32_S32S8S8_RS_TNEEEENS4_6LayoutINS5_IJNSA_ILi2EEESB_SB_EEENS5_IJSB_NSA_ILi0EEESS_EEEEENS5_IJNS4_10UnderscoreESV_SV_EEEEENS4_13SM90_TMA_LOADENS4_14ComposedLayoutINS4_7SwizzleILi3ELi4ELi3EEENS4_18smem_ptr_flag_bitsILi8EEENSP_INS5_IJSF_NSA_ILi8EEEEEENS5_IJSB_SF_EEEEEEENS4_9Copy_AtomIJNS4_39AutoVectorizingCopyWithAssumedAlignmentILi128EEEaEEENS4_8identityESY_NSZ_IS11_S13_NSP_INS5_IJS14_SF_EEENS5_IJSF_SB_EEEEEEEvS1D_EENS_8epilogue10collective6detail29Sm90TmaWarpSpecializedAdapterINS1K_15DefaultEpilogueIaSI_SI_NS1J_6thread17LinearCombinationIaLi1EiiLNS1O_9ScaleType4KindE0ELNS_15FloatRoundStyleE2EaEENS1_15EpilogueDefaultEEEEEvvEEEEvNT_6ParamsE:
        .type           _ZN7cutlass13device_kernelINS_4gemm6kernel13GemmUniversalIN4cute5tupleIJiiiiEEENS1_10collective13CollectiveMmaINS1_39MainloopSm90TmaGmmaRmemAWarpSpecializedILi7ENS5_IJNS4_1CILi1EEESB_SB_EEENS1_35KernelTmaWarpSpecializedCooperativeEEENS5_IJNSA_ILi128EEESF_SF_EEEaNS5_IJSB_llEEEaNS5_IJlSB_lEEENS4_8TiledMMAINS4_8MMA_AtomIJNS4_4SM904GMMA27MMA_64x128x32_S32S8S8_RS_TNEEEENS4_6LayoutINS5_IJNSA_ILi2EEESB_SB_EEENS5_IJSB_NSA_ILi0EEESS_EEEEENS5_IJNS4_10UnderscoreESV_SV_EEEEENS4_13SM90_TMA_LOADENS4_14ComposedLayoutINS4_7SwizzleILi3ELi4ELi3EEENS4_18smem_ptr_flag_bitsILi8EEENSP_INS5_IJSF_NSA_ILi8EEEEEENS5_IJSB_SF_EEEEEEENS4_9Copy_AtomIJNS4_39AutoVectorizingCopyWithAssumedAlignmentILi128EEEaEEENS4_8identityESY_NSZ_IS11_S13_NSP_INS5_IJS14_SF_EEENS5_IJSF_SB_EEEEEEEvS1D_EENS_8epilogue10collective6detail29Sm90TmaWarpSpecializedAdapterINS1K_15DefaultEpilogueIaSI_SI_NS1J_6thread17LinearCombinationIaLi1EiiLNS1O_9ScaleType4KindE0ELNS_15FloatRoundStyleE2EaEENS1_15EpilogueDefaultEEEEEvvEEEEvNT_6ParamsE,@function
        .size           _ZN7cutlass13device_kernelINS_4gemm6kernel13GemmUniversalIN4cute5tupleIJiiiiEEENS1_10collective13CollectiveMmaINS1_39MainloopSm90TmaGmmaRmemAWarpSpecializedILi7ENS5_IJNS4_1CILi1EEESB_SB_EEENS1_35KernelTmaWarpSpecializedCooperativeEEENS5_IJNSA_ILi128EEESF_SF_EEEaNS5_IJSB_llEEEaNS5_IJlSB_lEEENS4_8TiledMMAINS4_8MMA_AtomIJNS4_4SM904GMMA27MMA_64x128x32_S32S8S8_RS_TNEEEENS4_6LayoutINS5_IJNSA_ILi2EEESB_SB_EEENS5_IJSB_NSA_ILi0EEESS_EEEEENS5_IJNS4_10UnderscoreESV_SV_EEEEENS4_13SM90_TMA_LOADENS4_14ComposedLayoutINS4_7SwizzleILi3ELi4ELi3EEENS4_18smem_ptr_flag_bitsILi8EEENSP_INS5_IJSF_NSA_ILi8EEEEEENS5_IJSB_SF_EEEEEEENS4_9Copy_AtomIJNS4_39AutoVectorizingCopyWithAssumedAlignmentILi128EEEaEEENS4_8identityESY_NSZ_IS11_S13_NSP_INS5_IJS14_SF_EEENS5_IJSF_SB_EEEEEEEvS1D_EENS_8epilogue10collective6detail29Sm90TmaWarpSpecializedAdapterINS1K_15DefaultEpilogueIaSI_SI_NS1J_6thread17LinearCombinationIaLi1EiiLNS1O_9ScaleType4KindE0ELNS_15FloatRoundStyleE2EaEENS1_15EpilogueDefaultEEEEEvvEEEEvNT_6ParamsE,(.L_x_219 - _ZN7cutlass13device_kernelINS_4gemm6kernel13GemmUniversalIN4cute5tupleIJiiiiEEENS1_10collective13CollectiveMmaINS1_39MainloopSm90TmaGmmaRmemAWarpSpecializedILi7ENS5_IJNS4_1CILi1EEESB_SB_EEENS1_35KernelTmaWarpSpecializedCooperativeEEENS5_IJNSA_ILi128EEESF_SF_EEEaNS5_IJSB_llEEEaNS5_IJlSB_lEEENS4_8TiledMMAINS4_8MMA_AtomIJNS4_4SM904GMMA27MMA_64x128x32_S32S8S8_RS_TNEEEENS4_6LayoutINS5_IJNSA_ILi2EEESB_SB_EEENS5_IJSB_NSA_ILi0EEESS_EEEEENS5_IJNS4_10UnderscoreESV_SV_EEEEENS4_13SM90_TMA_LOADENS4_14ComposedLayoutINS4_7SwizzleILi3ELi4ELi3EEENS4_18smem_ptr_flag_bitsILi8EEENSP_INS5_IJSF_NSA_ILi8EEEEEENS5_IJSB_SF_EEEEEEENS4_9Copy_AtomIJNS4_39AutoVectorizingCopyWithAssumedAlignmentILi128EEEaEEENS4_8identityESY_NSZ_IS11_S13_NSP_INS5_IJS14_SF_EEENS5_IJSF_SB_EEEEEEEvS1D_EENS_8epilogue10collective6detail29Sm90TmaWarpSpecializedAdapterINS1K_15DefaultEpilogueIaSI_SI_NS1J_6thread17LinearCombinationIaLi1EiiLNS1O_9ScaleType4KindE0ELNS_15FloatRoundStyleE2EaEENS1_15EpilogueDefaultEEEEEvvEEEEvNT_6ParamsE)
        .other          _ZN7cutlass13device_kernelINS_4gemm6kernel13GemmUniversalIN4cute5tupleIJiiiiEEENS1_10collective13CollectiveMmaINS1_39MainloopSm90TmaGmmaRmemAWarpSpecializedILi7ENS5_IJNS4_1CILi1EEESB_SB_EEENS1_35KernelTmaWarpSpecializedCooperativeEEENS5_IJNSA_ILi128EEESF_SF_EEEaNS5_IJSB_llEEEaNS5_IJlSB_lEEENS4_8TiledMMAINS4_8MMA_AtomIJNS4_4SM904GMMA27MMA_64x128x32_S32S8S8_RS_TNEEEENS4_6LayoutINS5_IJNSA_ILi2EEESB_SB_EEENS5_IJSB_NSA_ILi0EEESS_EEEEENS5_IJNS4_10UnderscoreESV_SV_EEEEENS4_13SM90_TMA_LOADENS4_14ComposedLayoutINS4_7SwizzleILi3ELi4ELi3EEENS4_18smem_ptr_flag_bitsILi8EEENSP_INS5_IJSF_NSA_ILi8EEEEEENS5_IJSB_SF_EEEEEEENS4_9Copy_AtomIJNS4_39AutoVectorizingCopyWithAssumedAlignmentILi128EEEaEEENS4_8identityESY_NSZ_IS11_S13_NSP_INS5_IJS14_SF_EEENS5_IJSF_SB_EEEEEEEvS1D_EENS_8epilogue10collective6detail29Sm90TmaWarpSpecializedAdapterINS1K_15DefaultEpilogueIaSI_SI_NS1J_6thread17LinearCombinationIaLi1EiiLNS1O_9ScaleType4KindE0ELNS_15FloatRoundStyleE2EaEENS1_15EpilogueDefaultEEEEEvvEEEEvNT_6ParamsE,@"STO_CUDA_ENTRY STV_DEFAULT"
_ZN7cutlass13device_kernelINS_4gemm6kernel13GemmUniversalIN4cute5tupleIJiiiiEEENS1_10collective13CollectiveMmaINS1_39MainloopSm90TmaGmmaRmemAWarpSpecializedILi7ENS5_IJNS4_1CILi1EEESB_SB_EEENS1_35KernelTmaWarpSpecializedCooperativeEEENS5_IJNSA_ILi128EEESF_SF_EEEaNS5_IJSB_llEEEaNS5_IJlSB_lEEENS4_8TiledMMAINS4_8MMA_AtomIJNS4_4SM904GMMA27MMA_64x128x32_S32S8S8_RS_TNEEEENS4_6LayoutINS5_IJNSA_ILi2EEESB_SB_EEENS5_IJSB_NSA_ILi0EEESS_EEEEENS5_IJNS4_10UnderscoreESV_SV_EEEEENS4_13SM90_TMA_LOADENS4_14ComposedLayoutINS4_7SwizzleILi3ELi4ELi3EEENS4_18smem_ptr_flag_bitsILi8EEENSP_INS5_IJSF_NSA_ILi8EEEEEENS5_IJSB_SF_EEEEEEENS4_9Copy_AtomIJNS4_39AutoVectorizingCopyWithAssumedAlignmentILi128EEEaEEENS4_8identityESY_NSZ_IS11_S13_NSP_INS5_IJS14_SF_EEENS5_IJSF_SB_EEEEEEEvS1D_EENS_8epilogue10collective6detail29Sm90TmaWarpSpecializedAdapterINS1K_15DefaultEpilogueIaSI_SI_NS1J_6thread17LinearCombinationIaLi1EiiLNS1O_9ScaleType4KindE0ELNS_15FloatRoundStyleE2EaEENS1_15EpilogueDefaultEEEEEvvEEEEvNT_6ParamsE:
[----:B------:R-:W0:Y:S01]  /*0000*/  LDC R1, c[0x0][0x28] ;  /* 0x00000a00ff017b82 */ /* 0x000e220000000800 */
[----:B------:R-:W1:Y:S01]  /*0010*/  S2R R0, SR_TID.X ;  /* 0x0000000000007919 */ /* 0x000e620000002100 */
[----:B------:R-:W-:Y:S01]  /*0020*/  ELECT P0, URZ, PT ;  /* 0x00000000003f782f */ /* 0x000fe20003800000 */
[----:B------:R-:W-:Y:S01]  /*0030*/  BSSY B0, `(.L_x_0) ;  /* 0x000000f000007945 */ /* 0x000fe20003800000 */
[--C-:B-1----:R-:W-:Y:S02]  /*0040*/  SHF.R.U32.HI R3, RZ, 0x5, R0.reuse ;  /* 0x00000005ff037819 */ /* 0x102fe40000011600 */
[----:B------:R-:W-:-:S03]  /*0050*/  SHF.R.U32.HI R7, RZ, 0x7, R0 ;  /* 0x00000007ff077819 */ /* 0x000fc60000011600 */
[----:B------:R-:W1:Y:S04]  /*0060*/  SHFL.IDX PT, R5, R3, RZ, 0x1f ;  /* 0x00001fff03057589 */ /* 0x000e6800000e0000 */
[----:B------:R2:W3:Y:S01]  /*0070*/  SHFL.IDX PT, R11, R7, RZ, 0x1f ;  /* 0x00001fff070b7589 */ /* 0x0004e200000e0000 */
[----:B-1----:R-:W-:-:S13]  /*0080*/  ISETP.NE.OR P0, PT, R5, RZ, !P0 ;  /* 0x000000ff0500720c */ /* 0x002fda0004705670 */
[----:B0-23--:R-:W-:Y:S05]  /*0090*/  @P0 BRA `(.L_x_1) ;  /* 0x0000000000200947 */ /* 0x00dfea0003800000 */
[----:B------:R-:W-:Y:S02]  /*00a0*/  ULDC.64 UR4, c[0x0][0x198] ;  /* 0x0000660000047ab9 */ /* 0x000fe40000000a00 */
[----:B------:R-:W-:Y:S02]  /*00b0*/  UIADD3 UR6, UP0, UR4, 0xf0, URZ ;  /* 0x000000f004067890 */ /* 0x000fe4000ff1e03f */
[----:B------:R-:W-:Y:S02]  /*00c0*/  UIADD3 UR4, UP1, UR4, 0x1f0, URZ ;  /* 0x000001f004047890 */ /* 0x000fe4000ff3e03f */
[----:B------:R-:W-:Y:S02]  /*00d0*/  UIADD3.X UR7, URZ, UR5, URZ, UP0, !UPT ;  /* 0x000000053f077290 */ /* 0x000fe400087fe43f */
[----:B------:R-:W-:-:S07]  /*00e0*/  UIADD3.X UR5, URZ, UR5, URZ, UP1, !UPT ;  /* 0x000000053f057290 */ /* 0x000fce0008ffe43f */
[----:B------:R0:W-:Y:S02]  /*00f0*/  UTMACCTL.PF [UR6] ;  /* 0x00000000060079b9 */ /* 0x0001e40008040000 */
[----:B------:R0:W-:Y:S02]  /*0100*/  UTMACCTL.PF [UR4] ;  /* 0x00000000040079b9 */ /* 0x0001e40008040000 */
[----:B0-----:R-:W-:Y:S01]  /*0110*/  NOP ;  /* 0x0000000000007918 */ /* 0x001fe20000000000 */
.L_x_1:
[----:B------:R-:W-:Y:S05]  /*0120*/  BSYNC B0 ;  /* 0x0000000000007941 */ /* 0x000fea0003800000 */
.L_x_0:
[----:B------:R-:W0:Y:S02]  /*0130*/  SHFL.IDX PT, R2, R3, RZ, 0x1f ;  /* 0x00001fff03027589 */ /* 0x000e2400000e0000 */
[----:B0-----:R-:W-:-:S13]  /*0140*/  ISETP.NE.AND P0, PT, R2, RZ, PT ;  /* 0x000000ff0200720c */ /* 0x001fda0003f05270 */
[----:B------:R-:W-:Y:S05]  /*0150*/  @P0 BRA `(.L_x_2) ;  /* 0x0000000000700947 */ /* 0x000fea0003800000 */
[----:B------:R-:W0:Y:S01]  /*0160*/  S2UR UR8, SR_CgaCtaId ;  /* 0x00000000000879c3 */ /* 0x000e220000008800 */
[----:B------:R-:W-:Y:S01]  /*0170*/  UMOV UR4, 0x400 ;  /* 0x0000040000047882 */ /* 0x000fe20000000000 */
[----:B------:R-:W-:Y:S01]  /*0180*/  UMOV UR5, 0x1 ;  /* 0x0000000100057882 */ /* 0x000fe20000000000 */
[----:B------:R-:W-:Y:S01]  /*0190*/  UMOV UR6, 0x100 ;  /* 0x0000010000067882 */ /* 0x000fe20000000000 */
[----:B------:R-:W-:Y:S01]  /*01a0*/  ELECT P0, URZ, PT ;  /* 0x00000000003f782f */ /* 0x000fe20003800000 */
[----:B------:R-:W-:-:S04]  /*01b0*/  UIADD3 UR6, -UR6, 0x100000, URZ ;  /* 0x0010000006067890 */ /* 0x000fc8000fffe13f */
[----:B------:R-:W-:Y:S02]  /*01c0*/  USHF.L.U32 UR7, UR6, 0xb, URZ ;  /* 0x0000000b06077899 */ /* 0x000fe4000800063f */
[----:B------:R-:W-:Y:S02]  /*01d0*/  USHF.L.U32 UR6, UR6, 0x1, URZ ;  /* 0x0000000106067899 */ /* 0x000fe4000800063f */
[----:B0-----:R-:W-:Y:S02]  /*01e0*/  ULEA UR8, UR8, UR4, 0x18 ;  /* 0x0000000408087291 */ /* 0x001fe4000f8ec03f */
[----:B------:R-:W-:-:S04]  /*01f0*/  UIADD3 UR4, -UR5, 0x100000, URZ ;  /* 0x0010000005047890 */ /* 0x000fc8000fffe13f */
[----:B------:R-:W-:Y:S02]  /*0200*/  USHF.L.U32 UR5, UR4, 0xb, URZ ;  /* 0x0000000b04057899 */ /* 0x000fe4000800063f */
[----:B------:R-:W-:Y:S01]  /*0210*/  USHF.L.U32 UR4, UR4, 0x1, URZ ;  /* 0x0000000104047899 */ /* 0x000fe2000800063f */
[----:B------:R-:W0:Y:S11]  /*0220*/  FENCE.VIEW.ASYNC.S ;  /* 0x00000000000073c6 */ /* 0x000e360000000000 */
[----:B0-----:R0:W1:Y:S01]  /*0230*/  SYNCS.EXCH.64 URZ, [UR8], UR4 ;  /* 0x00000004083f75b2 */ /* 0x0010620008000100 */
[----:B------:R0:W2:Y:S01]  /*0240*/  SYNCS.EXCH.64 URZ, [UR8+0x38], UR6 ;  /* 0x00003806083f75b2 */ /* 0x0000a20008000100 */
[----:B------:R0:W3:Y:S01]  /*0250*/  SYNCS.EXCH.64 URZ, [UR8+0x8], UR4 ;  /* 0x00000804083f75b2 */ /* 0x0000e20008000100 */
[----:B------:R0:W4:Y:S01]  /*0260*/  SYNCS.EXCH.64 URZ, [UR8+0x40], UR6 ;  /* 0x00004006083f75b2 */ /* 0x0001220008000100 */
[----:B------:R0:W0:Y:S01]  /*0270*/  SYNCS.EXCH.64 URZ, [UR8+0x10], UR4 ;  /* 0x00001004083f75b2 */ /* 0x0000220008000100 */
        /* <DEDUP_REMOVED lines=9> */
[----:B------:R-:W-:Y:S01]  /*0310*/  NOP ;  /* 0x0000000000007918 */ /* 0x000fe20000000000 */
.L_x_2:
[----:B------:R-:W5:Y:S01]  /*0320*/  SHFL.IDX PT, R3, R3, RZ, 0x1f ;  /* 0x00001fff03037589 */ /* 0x000f6200000e0000 */
[----:B------:R-:W-:Y:S01]  /*0330*/  ELECT P0, URZ, PT ;  /* 0x00000000003f782f */ /* 0x000fe20003800000 */
[----:B------:R-:W1:Y:S01]  /*0340*/  LDC R2, c[0x0][0x65c] ;  /* 0x00019700ff027b82 */ /* 0x000e620000000800 */
[----:B------:R-:W-:Y:S01]  /*0350*/  SHF.R.S32.HI R8, RZ, 0x1f, R5 ;  /* 0x0000001fff087819 */ /* 0x000fe20000011405 */
[----:B------:R-:W2:Y:S01]  /*0360*/  S2R R6, SR_CTAID.Y ;  /* 0x0000000000067919 */ /* 0x000ea20000002600 */
[----:B0-----:R-:W-:Y:S01]  /*0370*/  UMOV UR4, 0x20 ;  /* 0x0000002000047882 */ /* 0x001fe20000000000 */
[----:B------:R-:W-:Y:S01]  /*0380*/  NOP ;  /* 0x0000000000007918 */ /* 0x000fe20000000000 */
[----:B------:R-:W-:Y:S01]  /*0390*/  ISETP.NE.AND P2, PT, R11, RZ, PT ;  /* 0x000000ff0b00720c */ /* 0x000fe20003f45270 */
[----:B------:R-:W0:Y:S01]  /*03a0*/  S2R R4, SR_CTAID.X ;  /* 0x0000000000047919 */ /* 0x000e220000002500 */
[----:B------:R-:W-:Y:S01]  /*03b0*/  NOP ;  /* 0x0000000000007918 */ /* 0x000fe20000000000 */
[----:B------:R-:W-:-:S02]  /*03c0*/  LOP3.LUT R31, R0, 0x7f, RZ, 0xc0, !PT ;  /* 0x0000007f001f7812 */ /* 0x000fc400078ec0ff */
[----:B-----5:R-:W-:Y:S02]  /*03d0*/  ISETP.NE.OR P0, PT, R3, RZ, !P0 ;  /* 0x000000ff0300720c */ /* 0x020fe40004705670 */
[----:B-1----:R-:W-:-:S04]  /*03e0*/  ISETP.NE.AND P3, PT, R2, 0x1, PT ;  /* 0x000000010200780c */ /* 0x002fc80003f65270 */
[----:B------:R-:W-:Y:S02]  /*03f0*/  P2R R3, PR, RZ, 0x8 ;  /* 0x00000008ff037803 */ /* 0x000fe40000000000 */
[----:B------:R-:W-:-:S04]  /*0400*/  LEA.HI R3, R8, R5, RZ, 0x2 ;  /* 0x0000000508037211 */ /* 0x000fc800078f10ff */
[----:B------:R-:W-:Y:S01]  /*0410*/  LOP3.LUT R10, R3, 0xfffffffc, RZ, 0xc0, !PT ;  /* 0xfffffffc030a7812 */ /* 0x000fe200078ec0ff */
[----:B------:R-:W-:Y:S01]  /*0420*/  VOTEU.ALL UP0, P0 ;  /* 0x00000000003f7886 */ /* 0x000fe20000000000 */
[----:B------:R-:W-:Y:S01]  /*0430*/  VOTEU.ALL UP1, P0 ;  /* 0x00000000003f7886 */ /* 0x000fe20000020000 */
[----:B------:R-:W0:Y:S01]  /*0440*/  @P3 LDC R17, c[0x0][0x10] ;  /* 0x00000400ff113b82 */ /* 0x000e220000000800 */
[----:B--2---:R-:W-:Y:S02]  /*0450*/  @P3 IMAD.MOV.U32 R8, RZ, RZ, R6 ;  /* 0x000000ffff083224 */ /* 0x004fe400078e0006 */
[----:B------:R-:W-:Y:S01]  /*0460*/  @!UP0 UMOV UR6, 0x400 ;  /* 0x0000040000068882 */ /* 0x000fe20000000000 */
[----:B------:R-:W-:-:S04]  /*0470*/  @!UP0 UIADD3 UR4, -UR4, 0x100000, URZ ;  /* 0x0010000004048890 */ /* 0x000fc8000fffe13f */
[----:B------:R-:W-:Y:S02]  /*0480*/  @!UP0 USHF.L.U32 UR5, UR4, 0xb, URZ ;  /* 0x0000000b04058899 */ /* 0x000fe4000800063f */
[----:B------:R-:W-:Y:S01]  /*0490*/  @!UP0 USHF.L.U32 UR4, UR4, 0x1, URZ ;  /* 0x0000000104048899 */ /* 0x000fe2000800063f */
[----:B------:R-:W-:Y:S02]  /*04a0*/  IMAD.IADD R3, R5, 0x1, -R10 ;  /* 0x0000000105037824 */ /* 0x000fe400078e0a0a */
[----:B------:R-:W-:Y:S01]  /*04b0*/  @P3 IMAD.MOV.U32 R9, RZ, RZ, RZ ;  /* 0x000000ffff093224 */ /* 0x000fe200078e00ff */
[----:B------:R-:W1:Y:S01]  /*04c0*/  @!UP0 S2UR UR7, SR_CgaCtaId ;  /* 0x00000000000789c3 */ /* 0x000e620000008800 */
[----:B------:R-:W-:Y:S01]  /*04d0*/  IMAD.MOV.U32 R5, RZ, RZ, RZ ;  /* 0x000000ffff057224 */ /* 0x000fe200078e00ff */
[----:B------:R-:W-:-:S06]  /*04e0*/  ISETP.NE.AND P1, PT, R3, 0x3, PT ;  /* 0x000000030300780c */ /* 0x000fcc0003f25270 */
[----:B------:R-:W2:Y:S01]  /*04f0*/  @!P3 LDC R13, c[0x0][0xc] ;  /* 0x00000300ff0dbb82 */ /* 0x000ea20000000800 */
[----:B0-----:R-:W-:Y:S01]  /*0500*/  @P3 IMAD.WIDE.U32 R16, R4, R17, R8 ;  /* 0x0000001104103225 */ /* 0x001fe200078e0008 */
[----:B-1----:R-:W-:Y:S01]  /*0510*/  @!UP0 ULEA UR8, UR7, UR6, 0x18 ;  /* 0x0000000607088291 */ /* 0x002fe2000f8ec03f */
[----:B------:R-:W-:Y:S02]  /*0520*/  VOTEU.ALL UP0, P0 ;  /* 0x00000000003f7886 */ /* 0x000fe40000000000 */
[----:B------:R-:W-:Y:S01]  /*0530*/  ULDC UR6, c[0x0][0xc] ;  /* 0x0000030000067ab9 */ /* 0x000fe20000000800 */
[----:B------:R-:W-:Y:S01]  /*0540*/  ISETP.EQ.OR P0, PT, R3, RZ, !P1 ;  /* 0x000000ff0300720c */ /* 0x000fe20004f02670 */
[----:B------:R-:W-:-:S03]  /*0550*/  ULDC UR7, c[0x0][0x10] ;  /* 0x0000040000077ab9 */ /* 0x000fc60000000800 */
[C---:B------:R-:W-:Y:S01]  /*0560*/  ISETP.EQ.AND P0, PT, R11.reuse, RZ, P0 ;  /* 0x000000ff0b00720c */ /* 0x040fe20000702270 */
[----:B------:R-:W-:Y:S02]  /*0570*/  VIADD R11, R11, 0xffffffff ;  /* 0xffffffff0b0b7836 */ /* 0x000fe40000000000 */
[----:B--2---:R-:W-:Y:S01]  /*0580*/  @!P3 IMAD.WIDE.U32 R8, R13, R6, R4 ;  /* 0x000000060d08b225 */ /* 0x004fe200078e0004 */
[----:B------:R-:W0:Y:S02]  /*0590*/  FENCE.VIEW.ASYNC.S ;  /* 0x00000000000073c6 */ /* 0x000e240000000000 */
[----:B0-----:R-:W3:Y:S01]  /*05a0*/  @!UP0 SYNCS.EXCH.64 URZ, [UR8+0x80], UR4 ;  /* 0x00008004083f85b2 */ /* 0x001ee20008000100 */
[----:B------:R-:W-:Y:S01]  /*05b0*/  SEL R18, RZ, 0x1, !P0 ;  /* 0x00000001ff127807 */ /* 0x000fe20004000000 */
[----:B------:R-:W-:Y:S01]  /*05c0*/  @P3 IMAD.MOV.U32 R13, RZ, RZ, RZ ;  /* 0x000000ffff0d3224 */ /* 0x000fe200078e00ff */
[----:B------:R-:W-:Y:S01]  /*05d0*/  ISETP.GE.U32.AND P1, PT, R11, 0x2, PT ;  /* 0x000000020b00780c */ /* 0x000fe20003f26070 */
[----:B------:R-:W-:-:S02]  /*05e0*/  @!P3 IMAD.MOV.U32 R16, RZ, RZ, R8 ;  /* 0x000000ffff10b224 */ /* 0x000fc400078e0008 */
[----:B------:R-:W-:Y:S01]  /*05f0*/  @P3 IMAD.IADD R17, R17, 0x1, R13 ;  /* 0x0000000111113824 */ /* 0x000fe200078e020d */
[----:B------:R-:W-:Y:S01]  /*0600*/  SEL R18, R18, 0x2, P1 ;  /* 0x0000000212127807 */ /* 0x000fe20000800000 */
[----:B------:R-:W-:Y:S01]  /*0610*/  @!P3 IMAD.MOV.U32 R17, RZ, RZ, R9 ;  /* 0x000000ffff11b224 */ /* 0x000fe200078e0009 */
[----:B------:R0:W3:Y:S01]  /*0620*/  @!UP1 SYNCS.EXCH.64 URZ, [UR8+0x88], UR4 ;  /* 0x00008804083f95b2 */ /* 0x0000e20008000100 */
[----:B------:R-:W-:Y:S01]  /*0630*/  NOP ;  /* 0x0000000000007918 */ /* 0x000fe20000000000 */
[----:B0-----:R-:W-:-:S03]  /*0640*/  UIMAD.WIDE.U32 UR4, UR6, UR7, URZ ;  /* 0x00000007060472a5 */ /* 0x001fc6000f8e003f */
[----:B------:R-:W-:Y:S02]  /*0650*/  ULDC UR6, c[0x0][0x14] ;  /* 0x0000050000067ab9 */ /* 0x000fe40000000800 */
[----:B------:R-:W-:Y:S02]  /*0660*/  UIMAD.WIDE.U32 UR38, UR4, UR6, URZ ;  /* 0x00000006042672a5 */ /* 0x000fe4000f8e003f */
[----:B------:R-:W-:-:S04]  /*0670*/  UIMAD UR42, UR5, UR6, URZ ;  /* 0x00000006052a72a4 */ /* 0x000fc8000f8e023f */
[----:B------:R-:W-:Y:S01]  /*0680*/  UIADD3 UR42, UR39, UR42, URZ ;  /* 0x0000002a272a7290 */ /* 0x000fe2000fffe03f */
[----:B---34-:R-:W-:Y:S06]  /*0690*/  BAR.SYNC.DEFER_BLOCKING 0x0 ;  /* 0x0000000000007b1d */ /* 0x018fec0000010000 */
[----:B------:R-:W-:Y:S05]  /*06a0*/  @!P2 BRA `(.L_x_3) ;  /* 0x0000006c0030a947 */ /* 0x000fea0003800000 */
[----:B------:R-:W-:-:S13]  /*06b0*/  ISETP.GT.U32.AND P0, PT, R11, 0x1, PT ;  /* 0x000000010b00780c */ /* 0x000fda0003f04070 */
[----:B------:R-:W-:Y:S05]  /*06c0*/  @P0 EXIT ;  /* 0x000000000000094d */ /* 0x000fea0003800000 */
[----:B------:R-:W-:Y:S01]  /*06d0*/  ULDC.64 UR4, c[0x0][0x650] ;  /* 0x0001940000047ab9 */ /* 0x000fe20000000a00 */
[----:B------:R-:W-:Y:S01]  /*06e0*/  PRMT R3, RZ, 0x7610, R3 ;  /* 0x00007610ff037816 */ /* 0x000fe20000000003 */
[----:B------:R-:W-:Y:S01]  /*06f0*/  IMAD.MOV.U32 R89, RZ, RZ, -0x1 ;  /* 0xffffffffff597424 */ /* 0x000fe200078e00ff */
[----:B------:R-:W-:Y:S01]  /*0700*/  ISETP.GE.U32.AND P0, PT, R16, UR4, PT ;  /* 0x0000000410007c0c */ /* 0x000fe2000bf06070 */
[----:B------:R-:W-:Y:S02]  /*0710*/  IMAD.MOV.U32 R92, RZ, RZ, -0x1 ;  /* 0xffffffffff5c7424 */ /* 0x000fe400078e00ff */
[----:B------:R-:W-:Y:S01]  /*0720*/  IMAD.MOV.U32 R88, RZ, RZ, -0x1 ;  /* 0xffffffffff587424 */ /* 0x000fe200078e00ff */
[----:B------:R-:W-:-:S13]  /*0730*/  ISETP.GE.U32.AND.EX P0, PT, R17, UR5, PT, P0 ;  /* 0x0000000511007c0c */ /* 0x000fda000bf06100 */
[----:B------:R-:W-:Y:S05]  /*0740*/  @P0 BRA `(.L_x_4) ;  /* 0x0000000400540947 */ /* 0x000fea0003800000 */
[----:B------:R-:W0:Y:S01]  /*0750*/  LDC.64 R20, c[0x0][0x628] ;  /* 0x00018a00ff147b82 */ /* 0x000e220000000a00 */
[----:B------:R-:W-:Y:S02]  /*0760*/  IMAD.MOV.U32 R8, RZ, RZ, R16 ;  /* 0x000000ffff087224 */ /* 0x000fe400078e0010 */
[----:B------:R-:W-:-:S05]  /*0770*/  IMAD.MOV.U32 R9, RZ, RZ, R17 ;  /* 0x000000ffff097224 */ /* 0x000fca00078e0011 */
[----:B------:R-:W1:Y:S08]  /*0780*/  LDC R14, c[0x0][0x630] ;  /* 0x00018c00ff0e7b82 */ /* 0x000e700000000800 */
[----:B------:R-:W2:Y:S01]  /*0790*/  LDC.64 R22, c[0x0][0x620] ;  /* 0x00018800ff167b82 */ /* 0x000ea20000000a00 */
[----:B0-----:R-:W-:-:S04]  /*07a0*/  ISETP.NE.U32.AND P0, PT, R20, RZ, PT ;  /* 0x000000ff1400720c */ /* 0x001fc80003f05070 */
[----:B------:R-:W-:-:S13]  /*07b0*/  ISETP.NE.AND.EX P0, PT, R21, RZ, PT, P0 ;  /* 0x000000ff1500720c */ /* 0x000fda0003f05300 */
[----:B-12---:R-:W-:Y:S05]  /*07c0*/  @!P0 BRA `(.L_x_5) ;  /* 0x0000000000288947 */ /* 0x006fea0003800000 */
[----:B------:R-:W0:Y:S02]  /*07d0*/  LDC R3, c[0x0][0x634] ;  /* 0x00018d00ff037b82 */ /* 0x000e240000000800 */
[----:B0-----:R-:W-:-:S05]  /*07e0*/  IADD3 R3, P0, R16, R3, RZ ;  /* 0x0000000310037210 */ /* 0x001fca0007f1e0ff */
[----:B------:R-:W-:-:S04]  /*07f0*/  IMAD.X R15, RZ, RZ, R17, P0 ;  /* 0x000000ffff0f7224 */ /* 0x000fc800000e0611 */
[----:B------:R-:W-:-:S04]  /*0800*/  IMAD.WIDE.U32 R8, R15, R20, RZ ;  /* 0x000000140f087225 */ /* 0x000fc800078e00ff */
[----:B------:R-:W-:-:S04]  /*0810*/  IMAD.WIDE.U32 R10, P0, R3, R21, R8 ;  /* 0x00000015030a7225 */ /* 0x000fc80007800008 */
[----:B------:R-:W-:-:S04]  /*0820*/  IMAD.WIDE.U32 R8, R3, R20, RZ ;  /* 0x0000001403087225 */ /* 0x000fc800078e00ff */
[----:B------:R-:W-:Y:S01]  /*0830*/  IMAD.X R13, RZ, RZ, RZ, P0 ;  /* 0x000000ffff0d7224 */ /* 0x000fe200000e06ff */
[----:B------:R-:W-:Y:S01]  /*0840*/  IADD3 RZ, P0, R9, R10, RZ ;  /* 0x0000000a09ff7210 */ /* 0x000fe20007f1e0ff */
[----:B------:R-:W-:-:S04]  /*0850*/  IMAD.MOV.U32 R12, RZ, RZ, R11 ;  /* 0x000000ffff0c7224 */ /* 0x000fc800078e000b */
[----:B------:R-:W-:-:S08]  /*0860*/  IMAD.WIDE.U32.X R8, R15, R21, R12, P0 ;  /* 0x000000150f087225 */ /* 0x000fd000000e040c */
.L_x_5:
[-CC-:B------:R-:W-:Y:S01]  /*0870*/  SHF.R.U64 R88, R8, R14.reuse, R9.reuse ;  /* 0x0000000e08587219 */ /* 0x180fe20000001209 */
[----:B------:R-:W0:Y:S01]  /*0880*/  LDC R12, c[0x0][0x618] ;  /* 0x00018600ff0c7b82 */ /* 0x000e220000000800 */
[----:B------:R-:W-:Y:S01]  /*0890*/  SHF.R.U32.HI R5, RZ, R14, R9 ;  /* 0x0000000eff057219 */ /* 0x000fe20000011609 */
[----:B------:R-:W-:Y:S01]  /*08a0*/  ULDC UR4, c[0x0][0x150] ;  /* 0x0000540000047ab9 */ /* 0x000fe20000000800 */
[----:B------:R-:W-:Y:S02]  /*08b0*/  IADD3 R11, P0, RZ, -R88, RZ ;  /* 0x80000058ff0b7210 */ /* 0x000fe40007f1e0ff */
[----:B------:R-:W-:-:S03]  /*08c0*/  I2FP.F32.U32 R3, R4 ;  /* 0x0000000400037245 */ /* 0x000fc60000201000 */
[----:B------:R-:W1:Y:S01]  /*08d0*/  LDC.64 R24, c[0x0][0x640] ;  /* 0x00019000ff187b82 */ /* 0x000e620000000a00 */
[----:B------:R-:W-:Y:S02]  /*08e0*/  IMAD.X R13, RZ, RZ, ~R5, P0 ;  /* 0x000000ffff0d7224 */ /* 0x000fe400000e0e05 */
[----:B------:R-:W-:Y:S01]  /*08f0*/  FMUL R3, R3, UR4 ;  /* 0x0000000403037c20 */ /* 0x000fe20008400000 */
[----:B------:R-:W-:Y:S01]  /*0900*/  IMAD.WIDE.U32 R8, R11, R22, R16 ;  /* 0x000000160b087225 */ /* 0x000fe200078e0010 */
[----:B------:R-:W-:-:S03]  /*0910*/  ULDC UR4, c[0x0][0x154] ;  /* 0x0000550000047ab9 */ /* 0x000fc60000000800 */
[----:B------:R-:W-:Y:S01]  /*0920*/  IMAD R10, R13, R22, RZ ;  /* 0x000000160d0a7224 */ /* 0x000fe200078e02ff */
[----:B------:R-:W2:Y:S01]  /*0930*/  LDC R5, c[0x0][0x144] ;  /* 0x00005100ff057b82 */ /* 0x000ea20000000800 */
[----:B------:R-:W3:Y:S02]  /*0940*/  F2I.U32.TRUNC.NTZ R3, R3 ;  /* 0x0000000300037305 */ /* 0x000ee4000020f000 */
[----:B------:R-:W-:-:S04]  /*0950*/  IMAD R11, R11, R23, R10 ;  /* 0x000000170b0b7224 */ /* 0x000fc800078e020a */
[----:B------:R-:W-:Y:S01]  /*0960*/  IMAD.IADD R9, R9, 0x1, R11 ;  /* 0x0000000109097824 */ /* 0x000fe200078e020b */
[----:B------:R-:W4:Y:S01]  /*0970*/  LDC R14, c[0x0][0x608] ;  /* 0x00018200ff0e7b82 */ /* 0x000f220000000800 */
[----:B------:R-:W-:-:S03]  /*0980*/  IMAD.MOV.U32 R11, RZ, RZ, -0x1 ;  /* 0xffffffffff0b7424 */ /* 0x000fc600078e00ff */
[----:B0-----:R-:W-:Y:S02]  /*0990*/  SHF.R.U64 R20, R8, R12, R9 ;  /* 0x0000000c08147219 */ /* 0x001fe40000001209 */
[----:B------:R-:W-:Y:S02]  /*09a0*/  I2FP.F32.U32 R8, R6 ;  /* 0x0000000600087245 */ /* 0x000fe40000201000 */
[----:B------:R-:W0:Y:S01]  /*09b0*/  LDC R22, c[0x0][0x658] ;  /* 0x00019600ff167b82 */ /* 0x000e220000000800 */
[----:B-1----:R-:W-:Y:S01]  /*09c0*/  ISETP.NE.U32.AND P0, PT, R24, RZ, PT ;  /* 0x000000ff1800720c */ /* 0x002fe20003f05070 */
[----:B---3--:R-:W-:Y:S01]  /*09d0*/  IMAD.MOV R10, RZ, RZ, -R3 ;  /* 0x000000ffff0a7224 */ /* 0x008fe200078e0a03 */
[----:B------:R-:W-:Y:S01]  /*09e0*/  SHF.R.U32.HI R9, RZ, R12, R9 ;  /* 0x0000000cff097219 */ /* 0x000fe20000011609 */
[----:B------:R-:W-:Y:S01]  /*09f0*/  FMUL R8, R8, UR4 ;  /* 0x0000000408087c20 */ /* 0x000fe20008400000 */
[----:B------:R-:W-:-:S03]  /*0a00*/  ISETP.NE.AND.EX P0, PT, R25, RZ, PT, P0 ;  /* 0x000000ff1900720c */ /* 0x000fc60003f05300 */
[----:B------:R-:W1:Y:S01]  /*0a10*/  LDC R15, c[0x0][0x148] ;  /* 0x00005200ff0f7b82 */ /* 0x000e620000000800 */
[----:B--2---:R-:W-:-:S07]  /*0a20*/  IMAD R3, R5, R10, R4 ;  /* 0x0000000a05037224 */ /* 0x004fce00078e0204 */
[----:B------:R-:W2:Y:S01]  /*0a30*/  LDC R21, c[0x0][0x600] ;  /* 0x00018000ff157b82 */ /* 0x000ea20000000800 */
[-CC-:B----4-:R-:W-:Y:S02]  /*0a40*/  SHF.R.U64 R26, R20, R14.reuse, R9.reuse ;  /* 0x0000000e141a7219 */ /* 0x190fe40000001209 */
[----:B------:R-:W-:Y:S01]  /*0a50*/  SHF.R.U32.HI R5, RZ, R14, R9 ;  /* 0x0000000eff057219 */ /* 0x000fe20000011609 */
[----:B------:R-:W-:Y:S01]  /*0a60*/  IMAD.MOV.U32 R9, RZ, RZ, 0x1 ;  /* 0x00000001ff097424 */ /* 0x000fe200078e00ff */
[----:B------:R3:W4:Y:S03]  /*0a70*/  F2I.U32.TRUNC.NTZ R14, R8 ;  /* 0x00000008000e7305 */ /* 0x000726000020f000 */
[----:B------:R-:W1:Y:S01]  /*0a80*/  LDC R23, c[0x0][0x648] ;  /* 0x00019200ff177b82 */ /* 0x000e620000000800 */
[-C--:B0-----:R-:W-:Y:S02]  /*0a90*/  SHF.L.U32 R4, R11, R22.reuse, RZ ;  /* 0x000000160b047219 */ /* 0x081fe400000006ff */
[----:B------:R-:W-:-:S02]  /*0aa0*/  SHF.R.U64 R28, R26, R22, R5 ;  /* 0x000000161a1c7219 */ /* 0x000fc40000001205 */
[----:B------:R-:W-:Y:S02]  /*0ab0*/  LOP3.LUT R13, RZ, R4, RZ, 0x33, !PT ;  /* 0x00000004ff0d7212 */ /* 0x000fe400078e33ff */
[-C--:B------:R-:W-:Y:S01]  /*0ac0*/  SHF.R.U32.HI R5, RZ, R22.reuse, R5 ;  /* 0x00000016ff057219 */ /* 0x080fe20000011605 */
[----:B------:R-:W0:Y:S01]  /*0ad0*/  LDC R27, c[0x0][0x638] ;  /* 0x00018e00ff1b7b82 */ /* 0x000e220000000800 */
[----:B------:R-:W-:Y:S01]  /*0ae0*/  SHF.L.U32 R12, R9, R22, RZ ;  /* 0x00000016090c7219 */ /* 0x000fe200000006ff */
[----:B------:R-:W-:-:S06]  /*0af0*/  IMAD.MOV.U32 R4, RZ, RZ, R28 ;  /* 0x000000ffff047224 */ /* 0x000fcc00078e001c */
[----:B------:R-:W0:Y:S01]  /*0b00*/  LDC R89, c[0x0][0x610] ;  /* 0x00018400ff597b82 */ /* 0x000e220000000800 */
[----:B---34-:R-:W-:Y:S05]  /*0b10*/  @!P0 BRA `(.L_x_6) ;  /* 0x0000000000288947 */ /* 0x018fea0003800000 */
[----:B------:R-:W3:Y:S02]  /*0b20*/  LDC R11, c[0x0][0x64c] ;  /* 0x00019300ff0b7b82 */ /* 0x000ee40000000800 */
[----:B---3--:R-:W-:-:S05]  /*0b30*/  IADD3 R11, P0, R28, R11, RZ ;  /* 0x0000000b1c0b7210 */ /* 0x008fca0007f1e0ff */
        /* <DEDUP_REMOVED lines=8> */
.L_x_6:
[----:B-1----:R-:W-:Y:S01]  /*0bc0*/  SHF.R.U64 R4, R4, R23, R5 ;  /* 0x0000001704047219 */ /* 0x002fe20000001205 */
[----:B--2---:R-:W-:Y:S01]  /*0bd0*/  VIADD R5, R21, 0xffffffff ;  /* 0xffffffff15057836 */ /* 0x004fe20000000000 */
[----:B------:R-:W-:Y:S01]  /*0be0*/  LOP3.LUT R13, R26, R13, RZ, 0xc0, !PT ;  /* 0x0000000d1a0d7212 */ /* 0x000fe200078ec0ff */
[----:B------:R-:W-:Y:S02]  /*0bf0*/  IMAD.MOV R14, RZ, RZ, -R14 ;  /* 0x000000ffff0e7224 */ /* 0x000fe400078e0a0e */
[----:B------:R-:W-:Y:S01]  /*0c00*/  IMAD.MOV R8, RZ, RZ, -R4 ;  /* 0x000000ffff087224 */ /* 0x000fe200078e0a04 */
[----:B------:R-:W-:Y:S01]  /*0c10*/  LOP3.LUT R5, R20, R5, RZ, 0xc0, !PT ;  /* 0x0000000514057212 */ /* 0x000fe200078ec0ff */
[----:B------:R-:W-:Y:S02]  /*0c20*/  IMAD R12, R12, R4, R13 ;  /* 0x000000040c0c7224 */ /* 0x000fe400078e020d */
[----:B------:R-:W-:Y:S02]  /*0c30*/  @P3 IMAD R3, R15, R14, R6 ;  /* 0x0000000e0f033224 */ /* 0x000fe400078e0206 */
[----:B0-----:R-:W-:-:S02]  /*0c40*/  IMAD R4, R8, R27, R28 ;  /* 0x0000001b08047224 */ /* 0x001fc400078e021c */
[----:B------:R-:W-:Y:S02]  /*0c50*/  IMAD R89, R12, R89, R3 ;  /* 0x000000590c597224 */ /* 0x000fe400078e0203 */
[----:B------:R-:W-:Y:S02]  /*0c60*/  IMAD R4, R4, R21, R5 ;  /* 0x0000001504047224 */ /* 0x000fe400078e0205 */
[----:B------:R-:W-:-:S03]  /*0c70*/  IMAD.MOV.U32 R3, RZ, RZ, 0x1 ;  /* 0x00000001ff037424 */ /* 0x000fc600078e00ff */
[----:B------:R-:W-:Y:S02]  /*0c80*/  SEL R92, R4, R89, !P3 ;  /* 0x00000059045c7207 */ /* 0x000fe40005800000 */
[----:B------:R-:W-:-:S07]  /*0c90*/  SEL R89, R89, R4, !P3 ;  /* 0x0000000459597207 */ /* 0x000fce0005800000 */
.L_x_4:
[----:B------:R-:W-:-:S08]  /*0ca0*/  NOP ;  /* 0x0000000000007918 */ /* 0x000fd00000000000 */
[----:B------:R-:W0:Y:S02]  /*0cb0*/  USETMAXREG.TRY_ALLOC.CTAPOOL UP0, 0xe8 ;  /* 0x000000e8000079c8 */ /* 0x000e240008000600 */
[----:B0-----:R-:W-:-:S13]  /*0cc0*/  PLOP3.LUT P0, PT, PT, PT, UP0, 0x80, 0x0 ;  /* 0x000000000000781c */ /* 0x001fda0003f0f008 */
[----:B------:R-:W-:Y:S05]  /*0cd0*/  @!P0 BRA `(.L_x_4) ;  /* 0xfffffffc00f08947 */ /* 0x000fea000383ffff */
[----:B------:R-:W-:Y:S01]  /*0ce0*/  ULDC.64 UR4, c[0x0][0x598] ;  /* 0x0001660000047ab9 */ /* 0x000fe20000000a00 */
[----:B------:R-:W-:Y:S01]  /*0cf0*/  ULDC.64 UR36, c[0x0][0x208] ;  /* 0x0000820000247ab9 */ /* 0x000fe20000000a00 */
[----:B------:R-:W-:-:S04]  /*0d00*/  ISETP.NE.U32.AND P0, PT, RZ, UR4, PT ;  /* 0x00000004ff007c0c */ /* 0x000fc8000bf05070 */
[----:B------:R-:W-:-:S13]  /*0d10*/  ISETP.NE.AND.EX P0, PT, RZ, UR5, PT, P0 ;  /* 0x00000005ff007c0c */ /* 0x000fda000bf05300 */
[----:B------:R-:W-:Y:S05]  /*0d20*/  @!P0 BRA `(.L_x_7) ;  /* 0x00000000001c8947 */ /* 0x000fea0003800000 */
[----:B------:R-:W0:Y:S02]  /*0d30*/  LDC.64 R4, c[0x0][0x598] ;  /* 0x00016600ff047b82 */ /* 0x000e240000000a00 */
[----:B0-----:R-:W2:Y:S02]  /*0d40*/  LDG.E.64 R4, desc[UR36][R4.64] ;  /* 0x0000002404047981 */ /* 0x001ea4000c1e1b00 */
[----:B--2---:R-:W-:-:S04]  /*0d50*/  ISETP.NE.U32.AND P0, PT, R4, RZ, PT ;  /* 0x000000ff0400720c */ /* 0x004fc80003f05070 */
[----:B------:R-:W-:-:S13]  /*0d60*/  ISETP.NE.AND.EX P0, PT, R5, RZ, PT, P0 ;  /* 0x000000ff0500720c */ /* 0x000fda0003f05300 */
[----:B------:R-:W-:Y:S05]  /*0d70*/  @!P0 BRA `(.L_x_7) ;  /* 0x0000000000088947 */ /* 0x000fea0003800000 */
[----:B------:R0:W5:Y:S01]  /*0d80*/  LD.E R93, desc[UR36][R4.64] ;  /* 0x00000024045d7980 */ /* 0x000162000c101900 */
[----:B------:R-:W-:Y:S05]  /*0d90*/  BRA `(.L_x_8) ;  /* 0x0000000000247947 */ /* 0x000fea0003800000 */
.L_x_7:
[----:B------:R-:W-:Y:S02]  /*0da0*/  ULDC.64 UR4, c[0x0][0x588] ;  /* 0x0001620000047ab9 */ /* 0x000fe40000000a00 */
[----:B------:R-:W-:-:S04]  /*0db0*/  ISETP.NE.U32.AND P0, PT, RZ, UR4, PT ;  /* 0x00000004ff007c0c */ /* 0x000fc8000bf05070 */
[----:B------:R-:W-:-:S13]  /*0dc0*/  ISETP.NE.AND.EX P0, PT, RZ, UR5, PT, P0 ;  /* 0x00000005ff007c0c */ /* 0x000fda000bf05300 */
[----:B------:R-:W-:Y:S05]  /*0dd0*/  @!P0 BRA `(.L_x_9) ;  /* 0x00000000000c8947 */ /* 0x000fea0003800000 */
[----:B------:R-:W0:Y:S02]  /*0de0*/  LDC.64 R4, c[0x0][0x588] ;  /* 0x00016200ff047b82 */ /* 0x000e240000000a00 */
[----:B0-----:R1:W5:Y:S01]  /*0df0*/  LDG.E R93, desc[UR36][R4.64] ;  /* 0x00000024045d7981 */ /* 0x001362000c1e1900 */
[----:B------:R-:W-:Y:S05]  /*0e00*/  BRA `(.L_x_8) ;  /* 0x0000000000087947 */ /* 0x000fea0003800000 */
.L_x_9:
[----:B------:R-:W-:Y:S02]  /*0e10*/  ULDC UR4, c[0x0][0x580] ;  /* 0x0001600000047ab9 */ /* 0x000fe40000000800 */
[----:B------:R-:W-:-:S07]  /*0e20*/  IMAD.U32 R93, RZ, RZ, UR4 ;  /* 0x00000004ff5d7e24 */ /* 0x000fce000f8e00ff */
.L_x_8:
[----:B------:R-:W-:Y:S02]  /*0e30*/  ULDC.64 UR4, c[0x0][0x5a0] ;  /* 0x0001680000047ab9 */ /* 0x000fe40000000a00 */
[----:B------:R-:W-:-:S04]  /*0e40*/  ISETP.NE.U32.AND P0, PT, RZ, UR4, PT ;  /* 0x00000004ff007c0c */ /* 0x000fc8000bf05070 */
[----:B------:R-:W-:-:S13]  /*0e50*/  ISETP.NE.AND.EX P0, PT, RZ, UR5, PT, P0 ;  /* 0x00000005ff007c0c */ /* 0x000fda000bf05300 */
[----:B------:R-:W-:Y:S05]  /*0e60*/  @!P0 BRA `(.L_x_10) ;  /* 0x00000000001c8947 */ /* 0x000fea0003800000 */
[----:B01----:R-:W0:Y:S02]  /*0e70*/  LDC.64 R4, c[0x0][0x5a0] ;  /* 0x00016800ff047b82 */ /* 0x003e240000000a00 */
[----:B0-----:R-:W2:Y:S02]  /*0e80*/  LDG.E.64 R4, desc[UR36][R4.64] ;  /* 0x0000002404047981 */ /* 0x001ea4000c1e1b00 */
[----:B--2---:R-:W-:-:S04]  /*0e90*/  ISETP.NE.U32.AND P0, PT, R4, RZ, PT ;  /* 0x000000ff0400720c */ /* 0x004fc80003f05070 */
[----:B------:R-:W-:-:S13]  /*0ea0*/  ISETP.NE.AND.EX P0, PT, R5, RZ, PT, P0 ;  /* 0x000000ff0500720c */ /* 0x000fda0003f05300 */
[----:B------:R-:W-:Y:S05]  /*0eb0*/  @!P0 BRA `(.L_x_10) ;  /* 0x0000000000088947 */ /* 0x000fea0003800000 */
[----:B------:R0:W5:Y:S01]  /*0ec0*/  LD.E R94, desc[UR36][R4.64] ;  /* 0x00000024045e7980 */ /* 0x000162000c101900 */
[----:B------:R-:W-:Y:S05]  /*0ed0*/  BRA `(.L_x_11) ;  /* 0x0000000000247947 */ /* 0x000fea0003800000 */
.L_x_10:
[----:B------:R-:W-:Y:S02]  /*0ee0*/  ULDC.64 UR4, c[0x0][0x590] ;  /* 0x0001640000047ab9 */ /* 0x000fe40000000a00 */
[----:B------:R-:W-:-:S04]  /*0ef0*/  ISETP.NE.U32.AND P0, PT, RZ, UR4, PT ;  /* 0x00000004ff007c0c */ /* 0x000fc8000bf05070 */
[----:B------:R-:W-:-:S13]  /*0f00*/  ISETP.NE.AND.EX P0, PT, RZ, UR5, PT, P0 ;  /* 0x00000005ff007c0c */ /* 0x000fda000bf05300 */
[----:B------:R-:W-:Y:S05]  /*0f10*/  @!P0 BRA `(.L_x_12) ;  /* 0x00000000000c8947 */ /* 0x000fea0003800000 */
[----:B------:R-:W2:Y:S02]  /*0f20*/  LDC.64 R94, c[0x0][0x590] ;  /* 0x00016400ff5e7b82 */ /* 0x000ea40000000a00 */
[----:B--2---:R2:W5:Y:S01]  /*0f30*/  LDG.E R94, desc[UR36][R94.64] ;  /* 0x000000245e5e7981 */ /* 0x004562000c1e1900 */
[----:B------:R-:W-:Y:S05]  /*0f40*/  BRA `(.L_x_11) ;  /* 0x0000000000087947 */ /* 0x000fea0003800000 */
.L_x_12:
[----:B------:R-:W-:Y:S02]  /*0f50*/  ULDC UR4, c[0x0][0x584] ;  /* 0x0001610000047ab9 */ /* 0x000fe40000000800 */
[----:B------:R-:W-:-:S07]  /*0f60*/  IMAD.U32 R94, RZ, RZ, UR4 ;  /* 0x00000004ff5e7e24 */ /* 0x000fce000f8e00ff */
.L_x_11:
[----:B------:R-:W-:-:S13]  /*0f70*/  LOP3.LUT P0, RZ, R3, 0xff, RZ, 0xc0, !PT ;  /* 0x000000ff03ff7812 */ /* 0x000fda000780c0ff */
[----:B------:R-:W-:Y:S05]  /*0f80*/  @!P0 EXIT ;  /* 0x000000000000894d */ /* 0x000fea0003800000 */
[C---:B------:R-:W-:Y:S01]  /*0f90*/  LOP3.LUT R3, R0.reuse, 0x2, RZ, 0xc0, !PT ;  /* 0x0000000200037812 */ /* 0x040fe200078ec0ff */
[----:B------:R-:W3:Y:S01]  /*0fa0*/  LDC R101, c[0x0][0x658] ;  /* 0x00019600ff657b82 */ /* 0x000ee20000000800 */
[C---:B------:R-:W-:Y:S01]  /*0fb0*/  LOP3.LUT R19, R0.reuse, 0xff, RZ, 0xc0, !PT ;  /* 0x000000ff00137812 */ /* 0x040fe200078ec0ff */
[----:B------:R-:W-:Y:S01]  /*0fc0*/  ULDC.64 UR4, c[0x0][0x288] ;  /* 0x0000a20000047ab9 */ /* 0x000fe20000000a00 */
[----:B------:R-:W-:Y:S01]  /*0fd0*/  LOP3.LUT R7, R7, 0x1, RZ, 0xc0, !PT ;  /* 0x0000000107077812 */ /* 0x000fe200078ec0ff */
[----:B01----:R-:W-:Y:S01]  /*0fe0*/  IMAD.SHL.U32 R5, R3, 0x200, RZ ;  /* 0x0000020003057824 */ /* 0x003fe200078e00ff */
[----:B------:R-:W-:Y:S01]  /*0ff0*/  SHF.R.U32.HI R4, RZ, 0x2, R0 ;  /* 0x00000002ff047819 */ /* 0x000fe20000011600 */
[----:B------:R-:W-:Y:S01]  /*1000*/  IMAD.U32 R6, RZ, RZ, UR4 ;  /* 0x00000004ff067e24 */ /* 0x000fe2000f8e00ff */
[----:B------:R-:W-:Y:S01]  /*1010*/  SHF.R.U32.HI R31, RZ, 0x1, R31 ;  /* 0x00000001ff1f7819 */ /* 0x000fe2000001161f */
[----:B------:R-:W0:Y:S01]  /*1020*/  LDC R105, c[0x0][0x600] ;  /* 0x00018000ff697b82 */ /* 0x000e220000000800 */
[----:B------:R-:W-:Y:S01]  /*1030*/  SHF.R.U32.HI R3, RZ, 0x1, R19 ;  /* 0x00000001ff037819 */ /* 0x000fe20000011613 */
[----:B------:R-:W-:Y:S01]  /*1040*/  IMAD.SHL.U32 R9, R7, 0x40, RZ ;  /* 0x0000004007097824 */ /* 0x000fe200078e00ff */
[----:B--2---:R-:W-:Y:S01]  /*1050*/  LOP3.LUT R95, R0, 0x3, RZ, 0xc0, !PT ;  /* 0x00000003005f7812 */ /* 0x004fe200078ec0ff */
[----:B------:R-:W-:Y:S01]  /*1060*/  UIADD3 UR4, UR5, 0x7f, URZ ;  /* 0x0000007f05047890 */ /* 0x000fe2000fffe03f */
[----:B------:R-:W-:Y:S01]  /*1070*/  LOP3.LUT R4, R4, 0x7, RZ, 0xc0, !PT ;  /* 0x0000000704047812 */ /* 0x000fe200078ec0ff */
[C---:B------:R-:W-:Y:S01]  /*1080*/  IMAD R3, R0.reuse, 0x200, R3 ;  /* 0x0000020000037824 */ /* 0x040fe200078e0203 */
[----:B------:R-:W-:Y:S01]  /*1090*/  LOP3.LUT R31, R31, 0x30, RZ, 0xc0, !PT ;  /* 0x000000301f1f7812 */ /* 0x000fe200078ec0ff */
[----:B------:R-:W-:Y:S01]  /*10a0*/  IMAD R95, R95, -0x2, R6 ;  /* 0xfffffffe5f5f7824 */ /* 0x000fe200078e0206 */
[--C-:B------:R-:W-:Y:S01]  /*10b0*/  LOP3.LUT R100, R5, 0xfffffe00, R4.reuse, 0xe2, !PT ;  /* 0xfffffe0005647812 */ /* 0x100fe200078ee204 */
[----:B------:R-:W-:Y:S01]  /*10c0*/  USHF.R.S32.HI UR5, URZ, 0x1f, UR4 ;  /* 0x0000001f3f057899 */ /* 0x000fe20008011404 */
[--C-:B------:R-:W-:Y:S01]  /*10d0*/  LOP3.LUT R90, R9, 0x40, R4.reuse, 0xe2, !PT ;  /* 0x00000040095a7812 */ /* 0x100fe200078ee204 */
[----:B------:R-:W-:Y:S01]  /*10e0*/  IMAD.MOV.U32 R8, RZ, RZ, 0x1 ;  /* 0x00000001ff087424 */ /* 0x000fe200078e00ff */
[----:B------:R-:W-:Y:S01]  /*10f0*/  IADD3 R6, RZ, -R31, -R4 ;  /* 0x8000001fff067210 */ /* 0x000fe20007ffe804 */
[C---:B------:R-:W-:Y:S01]  /*1100*/  IMAD.SHL.U32 R4, R0.reuse, 0x40, RZ ;  /* 0x0000004000047824 */ /* 0x040fe200078e00ff */
[----:B------:R-:W-:Y:S01]  /*1110*/  LOP3.LUT R3, R3, 0x270, RZ, 0xc0, !PT ;  /* 0x0000027003037812 */ /* 0x000fe200078ec0ff */
[----:B------:R-:W-:Y:S01]  /*1120*/  ULEA.HI UR5, UR5, UR4, URZ, 0x7 ;  /* 0x0000000405057291 */ /* 0x000fe2000f8f383f */
[----:B------:R-:W-:Y:S01]  /*1130*/  R2P PR, R0, 0x60 ;  /* 0x0000006000007804 */ /* 0x000fe20000000000 */
[----:B------:R-:W-:Y:S01]  /*1140*/  IMAD.MOV.U32 R103, RZ, RZ, 0x90 ;  /* 0x00000090ff677424 */ /* 0x000fe200078e00ff */
[----:B------:R-:W-:Y:S01]  /*1150*/  LOP3.LUT R3, R3, 0x40, R4, 0x78, !PT ;  /* 0x0000004003037812 */ /* 0x000fe200078e7804 */
[----:B------:R-:W-:Y:S01]  /*1160*/  IMAD.MOV.U32 R4, RZ, RZ, -0x1 ;  /* 0xffffffffff047424 */ /* 0x000fe200078e00ff */
[----:B------:R-:W-:Y:S01]  /*1170*/  ULDC UR4, c[0x0][0x284] ;  /* 0x0000a10000047ab9 */ /* 0x000fe20000000800 */
[----:B------:R-:W-:Y:S01]  /*1180*/  IMAD.MOV.U32 R104, RZ, RZ, 0x120 ;  /* 0x00000120ff687424 */ /* 0x000fe200078e00ff */
[----:B------:R-:W-:Y:S01]  /*1190*/  USHF.R.S32.HI UR43, URZ, 0x7, UR5 ;  /* 0x000000073f2b7899 */ /* 0x000fe20008011405 */
[----:B------:R-:W-:Y:S01]  /*11a0*/  IMAD R6, R7, -0x40, R6 ;  /* 0xffffffc007067824 */ /* 0x000fe200078e0206 */
[----:B---3--:R-:W-:Y:S01]  /*11b0*/  SHF.L.U32 R4, R4, R101, RZ ;  /* 0x0000006504047219 */ /* 0x008fe200000006ff */
[----:B------:R-:W-:Y:S01]  /*11c0*/  IMAD.SHL.U32 R102, R0, 0x2, RZ ;  /* 0x0000000200667824 */ /* 0x000fe200078e00ff */
[----:B------:R-:W-:Y:S01]  /*11d0*/  LOP3.LUT R90, R90, R31, RZ, 0xfc, !PT ;  /* 0x0000001f5a5a7212 */ /* 0x000fe200078efcff */
[----:B0-----:R-:W-:Y:S01]  /*11e0*/  VIADD R105, R105, 0xffffffff ;  /* 0xffffffff69697836 */ /* 0x001fe20000000000 */
[----:B------:R-:W-:Y:S01]  /*11f0*/  LOP3.LUT R100, R100, 0x800, R3, 0xfe, !PT ;  /* 0x0000080064647812 */ /* 0x000fe200078efe03 */
[----:B------:R-:W-:Y:S01]  /*1200*/  VIADD R107, R6, UR4 ;  /* 0x00000004066b7c36 */ /* 0x000fe20008000000 */
[----:B------:R-:W-:Y:S01]  /*1210*/  SHF.L.U32 R101, R8, R101, RZ ;  /* 0x0000006508657219 */ /* 0x000fe200000006ff */
[----:B------:R-:W-:Y:S01]  /*1220*/  IMAD.MOV.U32 R91, RZ, RZ, RZ ;  /* 0x000000ffff5b7224 */ /* 0x000fe200078e00ff */
[----:B------:R-:W-:Y:S01]  /*1230*/  SHF.R.U32.HI R19, RZ, 0x7, R19 ;  /* 0x00000007ff137819 */ /* 0x000fe20000011613 */
[----:B------:R-:W-:Y:S01]  /*1240*/  UIADD3 UR44, UR43, -0x1, URZ ;  /* 0xffffffff2b2c7890 */ /* 0x000fe2000fffe03f */
[----:B------:R-:W-:Y:S01]  /*1250*/  SEL R103, R103, 0x70, !P5 ;  /* 0x0000007067677807 */ /* 0x000fe20006800000 */
[----:B------:R-:W-:Y:S01]  /*1260*/  UMOV UR40, URZ ;  /* 0x0000003f00287c82 */ /* 0x000fe20008000000 */
[----:B------:R-:W-:Y:S01]  /*1270*/  SEL R104, R104, 0xe0, !P6 ;  /* 0x000000e068687807 */ /* 0x000fe20007000000 */
[----:B------:R-:W-:Y:S01]  /*1280*/  UMOV UR41, URZ ;  /* 0x0000003f00297c82 */ /* 0x000fe20008000000 */
[----:B------:R-:W-:-:S07]  /*1290*/  LOP3.LUT R106, RZ, R4, RZ, 0x33, !PT ;  /* 0x00000004ff6a7212 */ /* 0x000fce00078e33ff */
.L_x_173:
[----:B------:R-:W0:Y:S01]  /*12a0*/  S2R R3, SR_CgaCtaId ;  /* 0x0000000000037919 */ /* 0x000e220000008800 */
[----:B------:R-:W-:-:S04]  /*12b0*/  MOV R0, 0x400 ;  /* 0x0000040000007802 */ /* 0x000fc80000000f00 */
[----:B0-----:R-:W-:-:S05]  /*12c0*/  LEA R0, R3, R0, 0x18 ;  /* 0x0000000003007211 */ /* 0x001fca00078ec0ff */
[----:B------:R-:W-:-:S05]  /*12d0*/  VIADD R0, R0, 0x800 ;  /* 0x0000080000007836 */ /* 0x000fca0000000000 */
[----:B------:R-:W-:-:S13]  /*12e0*/  LOP3.LUT P0, RZ, R0, 0x3ff, RZ, 0xc0, !PT ;  /* 0x000003ff00ff7812 */ /* 0x000fda000780c0ff */
[----:B-1--4-:R-:W-:Y:S05]  /*12f0*/  @!P0 BRA `(.L_x_13) ;  /* 0x0000000000408947 */ /* 0x012fea0003800000 */
[----:B------:R-:W-:Y:S01]  /*1300*/  MOV R0, 0x0 ;  /* 0x0000000000007802 */ /* 0x000fe20000000f00 */
[----:B------:R-:W-:Y:S01]  /*1310*/  ULDC.64 UR4, c[0x4][0x70] ;  /* 0x01001c0000047ab9 */ /* 0x000fe20000000a00 */
[----:B------:R-:W-:Y:S01]  /*1320*/  ULDC.64 UR6, c[0x4][0x8] ;  /* 0x0100020000067ab9 */ /* 0x000fe20000000a00 */
[----:B------:R-:W-:Y:S01]  /*1330*/  IMAD.U32 R4, RZ, RZ, UR4 ;  /* 0x00000004ff047e24 */ /* 0x000fe2000f8e00ff */
[----:B------:R0:W1:Y:S01]  /*1340*/  LDC.64 R14, c[0x4][R0] ;  /* 0x01000000000e7b82 */ /* 0x0000620000000a00 */
[----:B------:R-:W-:Y:S01]  /*1350*/  IMAD.U32 R5, RZ, RZ, UR5 ;  /* 0x00000005ff057e24 */ /* 0x000fe2000f8e00ff */
[----:B------:R-:W-:Y:S01]  /*1360*/  ULDC.64 UR4, c[0x4][0x78] ;  /* 0x01001e0000047ab9 */ /* 0x000fe20000000a00 */
[----:B------:R-:W-:Y:S02]  /*1370*/  IMAD.U32 R10, RZ, RZ, UR6 ;  /* 0x00000006ff0a7e24 */ /* 0x000fe4000f8e00ff */
[----:B------:R-:W-:Y:S02]  /*1380*/  IMAD.U32 R6, RZ, RZ, UR4 ;  /* 0x00000004ff067e24 */ /* 0x000fe4000f8e00ff */
[----:B------:R-:W-:-:S02]  /*1390*/  IMAD.U32 R7, RZ, RZ, UR5 ;  /* 0x00000005ff077e24 */ /* 0x000fc4000f8e00ff */
[----:B------:R-:W-:Y:S02]  /*13a0*/  IMAD.U32 R11, RZ, RZ, UR7 ;  /* 0x00000007ff0b7e24 */ /* 0x000fe4000f8e00ff */
[----:B------:R-:W-:Y:S02]  /*13b0*/  IMAD.MOV.U32 R8, RZ, RZ, 0x70 ;  /* 0x00000070ff087424 */ /* 0x000fe400078e00ff */
[----:B------:R-:W-:Y:S02]  /*13c0*/  IMAD.MOV.U32 R12, RZ, RZ, 0x1 ;  /* 0x00000001ff0c7424 */ /* 0x000fe400078e00ff */
[----:B0-----:R-:W-:-:S07]  /*13d0*/  IMAD.MOV.U32 R13, RZ, RZ, RZ ;  /* 0x000000ffff0d7224 */ /* 0x001fce00078e00ff */
[----:B------:R-:W-:-:S07]  /*13e0*/  LEPC R20, `(.L_x_13) ;  /* 0x000000001014794e */ /* 0x000fce0000000000 */
[----:B-1---5:R-:W-:Y:S05]  /*13f0*/  CALL.ABS.NOINC R14 ;  /* 0x000000000e007343 */ /* 0x022fea0003c00000 */
.L_x_13:
[----:B------:R-:W0:Y:S01]  /*1400*/  S2R R3, SR_CgaCtaId ;  /* 0x0000000000037919 */ /* 0x000e220000008800 */
[----:B------:R-:W-:-:S04]  /*1410*/  MOV R0, 0x400 ;  /* 0x0000040000007802 */ /* 0x000fc80000000f00 */
[----:B0-----:R-:W-:-:S05]  /*1420*/  LEA R0, R3, R0, 0x18 ;  /* 0x0000000003007211 */ /* 0x001fca00078ec0ff */
[----:B------:R-:W-:-:S05]  /*1430*/  VIADD R24, R0, 0x1c800 ;  /* 0x0001c80000187836 */ /* 0x000fca0000000000 */
[----:B------:R-:W-:-:S13]  /*1440*/  LOP3.LUT P0, RZ, R24, 0x3ff, RZ, 0xc0, !PT ;  /* 0x000003ff18ff7812 */ /* 0x000fda000780c0ff */
[----:B------:R-:W-:Y:S05]  /*1450*/  @!P0 BRA `(.L_x_14) ;  /* 0x00000000007c8947 */ /* 0x000fea0003800000 */
        /* <DEDUP_REMOVED lines=16> */
.L_x_15:
[----:B------:R-:W0:Y:S01]  /*1560*/  LDC.64 R22, c[0x4][R22] ;  /* 0x0100000016167b82 */ /* 0x000e220000000a00 */
[----:B------:R-:W-:Y:S01]  /*1570*/  ULDC.64 UR4, c[0x4][0x70] ;  /* 0x01001c0000047ab9 */ /* 0x000fe20000000a00 */
[----:B------:R-:W-:Y:S01]  /*1580*/  ULDC.64 UR6, c[0x4][0x10] ;  /* 0x0100040000067ab9 */ /* 0x000fe20000000a00 */
[----:B------:R-:W-:Y:S02]  /*1590*/  IMAD.U32 R4, RZ, RZ, UR4 ;  /* 0x00000004ff047e24 */ /* 0x000fe4000f8e00ff */
        /* <DEDUP_REMOVED lines=8> */
[----:B------:R-:W-:-:S07]  /*1620*/  IMAD.MOV.U32 R13, RZ, RZ, RZ ;  /* 0x000000ffff0d7224 */ /* 0x000fce00078e00ff */
[----:B------:R-:W-:-:S07]  /*1630*/  LEPC R20, `(.L_x_14) ;  /* 0x000000001014794e */ /* 0x000fce0000000000 */
[----:B0-----:R-:W-:Y:S05]  /*1640*/  CALL.ABS.NOINC R22 ;  /* 0x0000000016007343 */ /* 0x001fea0003c00000 */
.L_x_14:
[----:B------:R-:W-:Y:S01]  /*1650*/  UMOV UR4, 0xffffffff ;  /* 0xffffffff00047882 */ /* 0x000fe20000000000 */
[----:B------:R-:W-:-:S04]  /*1660*/  LOP3.LUT R0, R18, 0x1, RZ, 0xfc, !PT ;  /* 0x0000000112007812 */ /* 0x000fc800078efcff */
[----:B------:R-:W-:Y:S01]  /*1670*/  ISETP.NE.AND P0, PT, R0, 0x3, PT ;  /* 0x000000030000780c */ /* 0x000fe20003f05270 */
[----:B------:R-:W-:-:S12]  /*1680*/  BRA.DIV UR4, `(.L_x_16) ;  /* 0x0000007604c07947 */ /* 0x000fd8000b800000 */
.L_x_204:
[----:B------:R-:W-:Y:S05]  /*1690*/  @!P0 BRA `(.L_x_17) ;  /* 0x0000000000048947 */ /* 0x000fea0003800000 */
[----:B------:R-:W-:Y:S01]  /*16a0*/  BPT.TRAP 0x1 ;  /* 0x000000040000795c */ /* 0x000fe20000300000 */
.L_x_17:
[----:B------:R-:W0:Y:S01]  /*16b0*/  S2UR UR5, SR_CgaCtaId ;  /* 0x00000000000579c3 */ /* 0x000e220000008800 */
[----:B------:R-:W-:Y:S01]  /*16c0*/  UMOV UR4, 0x400 ;  /* 0x0000040000047882 */ /* 0x000fe20000000000 */
[----:B------:R-:W-:Y:S02]  /*16d0*/  IMAD.U32 R0, RZ, RZ, UR40 ;  /* 0x00000028ff007e24 */ /* 0x000fe4000f8e00ff */
[----:B------:R-:W-:-:S03]  /*16e0*/  IMAD.U32 R4, RZ, RZ, UR41 ;  /* 0x00000029ff047e24 */ /* 0x000fc6000f8e00ff */
[----:B------:R-:W-:Y:S01]  /*16f0*/  SHF.L.U32 R0, R0, 0x1f, RZ ;  /* 0x0000001f00007819 */ /* 0x000fe200000006ff */
[----:B0-----:R-:W-:-:S06]  /*1700*/  ULEA UR4, UR5, UR4, 0x18 ;  /* 0x0000000405047291 */ /* 0x001fcc000f8ec03f */
[----:B------:R-:W-:-:S04]  /*1710*/  IMAD.U32 R3, RZ, RZ, UR4 ;  /* 0x00000004ff037e24 */ /* 0x000fc8000f8e00ff */
[----:B------:R-:W-:-:S04]  /*1720*/  IMAD R5, R4, 0x8, R3 ;  /* 0x0000000804057824 */ /* 0x000fc800078e0203 */
[----:B------:R0:W1:Y:S01]  /*1730*/  SYNCS.PHASECHK.TRANS64.TRYWAIT P1, [R5+URZ], R0 ;  /* 0x00000000050075a7 */ /* 0x000062000802017f */
[----:B------:R-:W-:Y:S05]  /*1740*/  @!P0 BRA `(.L_x_18) ;  /* 0x0000000000048947 */ /* 0x000fea0003800000 */
[----:B------:R-:W-:Y:S01]  /*1750*/  BPT.TRAP 0x1 ;  /* 0x000000040000795c */ /* 0x000fe20000300000 */
.L_x_18:
[----:B-1----:R-:W-:Y:S05]  /*1760*/  @P1 BRA `(.L_x_19) ;  /* 0x0000000000081947 */ /* 0x002fea0003800000 */
[----:B------:R-:W1:Y:S02]  /*1770*/  SYNCS.PHASECHK.TRANS64.TRYWAIT P1, [R5+URZ], R0 ;  /* 0x00000000050075a7 */ /* 0x000e64000802017f */
[----:B-1----:R-:W-:Y:S05]  /*1780*/  @!P1 BRA `(.L_x_20) ;  /* 0x0000007400a09947 */ /* 0x002fea0003800000 */
.L_x_19:
[----:B------:R-:W-:-:S04]  /*1790*/  UIADD3 UR4, UR41, 0x1, URZ ;  /* 0x0000000129047890 */ /* 0x000fc8000fffe03f */
[----:B------:R-:W-:Y:S02]  /*17a0*/  UISETP.NE.AND UP0, UPT, UR4, 0x7, UPT ;  /* 0x000000070400788c */ /* 0x000fe4000bf05270 */
[----:B01----:R-:W-:Y:S02]  /*17b0*/  IMAD.U32 R0, RZ, RZ, UR4 ;  /* 0x00000004ff007e24 */ /* 0x003fe4000f8e00ff */
[----:B------:R-:W-:Y:S02]  /*17c0*/  USEL UR4, URZ, 0x1, UP0 ;  /* 0x000000013f047887 */ /* 0x000fe40008000000 */
[----:B------:R-:W-:Y:S02]  /*17d0*/  PLOP3.LUT P1, PT, PT, PT, UP0, 0x80, 0x0 ;  /* 0x000000000000781c */ /* 0x000fe40003f2f008 */
[----:B------:R-:W-:Y:S02]  /*17e0*/  ULOP3.LUT UR4, UR40, UR4, URZ, 0x3c, !UPT ;  /* 0x0000000428047292 */ /* 0x000fe4000f8e3c3f */
[----:B------:R-:W-:-:S04]  /*17f0*/  SEL R0, R0, RZ, P1 ;  /* 0x000000ff00007207 */ /* 0x000fc80000800000 */
[----:B------:R-:W-:Y:S01]  /*1800*/  IMAD.U32 R109, RZ, RZ, UR4 ;  /* 0x00000004ff6d7e24 */ /* 0x000fe2000f8e00ff */
[----:B------:R-:W-:Y:S06]  /*1810*/  @!P0 BRA `(.L_x_21) ;  /* 0x0000000000048947 */ /* 0x000fec0003800000 */
[----:B------:R-:W-:Y:S01]  /*1820*/  BPT.TRAP 0x1 ;  /* 0x000000040000795c */ /* 0x000fe20000300000 */
.L_x_21:
[----:B------:R-:W-:Y:S01]  /*1830*/  IMAD.U32 R5, RZ, RZ, UR41 ;  /* 0x00000029ff057e24 */ /* 0x000fe2000f8e00ff */
[----:B------:R-:W-:Y:S01]  /*1840*/  SHF.L.U32 R111, R109, 0x1f, RZ ;  /* 0x0000001f6d6f7819 */ /* 0x000fe200000006ff */
[----:B------:R-:W-:Y:S01]  /*1850*/  IMAD R4, R0, 0x8, R3 ;  /* 0x0000000800047824 */ /* 0x000fe200078e0203 */
[----:B------:R-:W-:Y:S01]  /*1860*/  ISETP.NE.AND P2, PT, RZ, UR44, PT ;  /* 0x0000002cff007c0c */ /* 0x000fe2000bf45270 */
[----:B------:R-:W-:Y:S02]  /*1870*/  IMAD R6, R5, 0x4000, R100 ;  /* 0x0000400005067824 */ /* 0x000fe400078e0264 */
[----:B------:R0:W1:Y:S10]  /*1880*/  SYNCS.PHASECHK.TRANS64.TRYWAIT P1, [R4+URZ], R111 ;  /* 0x0000006f040075a7 */ /* 0x000074000802017f */
[----:B------:R-:W-:Y:S05]  /*1890*/  WARPSYNC.ALL ;  /* 0x0000000000007948 */ /* 0x000fea0003800000 */
[----:B------:R-:W-:-:S04]  /*18a0*/  IMAD.IADD R6, R3, 0x1, R6 ;  /* 0x0000000103067824 */ /* 0x000fc800078e0206 */
[--C-:B------:R-:W-:Y:S01]  /*18b0*/  IMAD.IADD R7, R103, 0x1, R6.reuse ;  /* 0x0000000167077824 */ /* 0x100fe200078e0206 */
[----:B------:R-:W-:Y:S01]  /*18c0*/  LDS.U8 R5, [R6] ;  /* 0x0000000006057984 */ /* 0x000fe20000000000 */
[----:B------:R-:W-:-:S03]  /*18d0*/  IMAD.IADD R10, R104, 0x1, R6 ;  /* 0x00000001680a7824 */ /* 0x000fc600078e0206 */
[----:B------:R-:W-:Y:S01]  /*18e0*/  LDS.U8 R11, [R6+0x8] ;  /* 0x00000800060b7984 */ /* 0x000fe20000000000 */
[----:B------:R-:W-:-:S03]  /*18f0*/  IMAD.IADD R9, R103, 0x1, R10 ;  /* 0x0000000167097824 */ /* 0x000fc600078e020a */
[----:B------:R-:W-:Y:S04]  /*1900*/  LDS.U8 R13, [R6+0x800] ;  /* 0x00080000060d7984 */ /* 0x000fe80000000000 */
[----:B------:R-:W-:Y:S04]  /*1910*/  LDS.U8 R15, [R6+0x808] ;  /* 0x00080800060f7984 */ /* 0x000fe80000000000 */
[----:B------:R-:W-:Y:S04]  /*1920*/  LDS.U8 R21, [R6+0x1000] ;  /* 0x0010000006157984 */ /* 0x000fe80000000000 */
[----:B------:R-:W-:Y:S04]  /*1930*/  LDS.U8 R23, [R6+0x1008] ;  /* 0x0010080006177984 */ /* 0x000fe80000000000 */
[----:B------:R-:W-:Y:S04]  /*1940*/  LDS.U8 R25, [R6+0x1800] ;  /* 0x0018000006197984 */ /* 0x000fe80000000000 */
[----:B------:R-:W-:Y:S04]  /*1950*/  LDS.U8 R27, [R6+0x1808] ;  /* 0x00180800061b7984 */ /* 0x000fe80000000000 */
[----:B------:R-:W2:Y:S04]  /*1960*/  LDS.U8 R8, [R7] ;  /* 0x0000000007087984 */ /* 0x000ea80000000000 */
[----:B------:R-:W3:Y:S04]  /*1970*/  LDS.U8 R14, [R7+0x8] ;  /* 0x00000800070e7984 */ /* 0x000ee80000000000 */
[----:B------:R-:W4:Y:S04]  /*1980*/  LDS.U8 R26, [R7+0x800] ;  /* 0x00080000071a7984 */ /* 0x000f280000000000 */
[----:B------:R-:W0:Y:S04]  /*1990*/  LDS.U8 R30, [R7+0x808] ;  /* 0x00080800071e7984 */ /* 0x000e280000000000 */
[----:B------:R-:W1:Y:S04]  /*19a0*/  LDS.U8 R36, [R7+0x1000] ;  /* 0x0010000007247984 */ /* 0x000e680000000000 */
[----:B------:R-:W1:Y:S04]  /*19b0*/  LDS.U8 R40, [R7+0x1008] ;  /* 0x0010080007287984 */ /* 0x000e680000000000 */
[----:B------:R-:W1:Y:S04]  /*19c0*/  LDS.U8 R46, [R7+0x1800] ;  /* 0x00180000072e7984 */ /* 0x000e680000000000 */
[----:B------:R-:W1:Y:S04]  /*19d0*/  LDS.U8 R50, [R7+0x1808] ;  /* 0x0018080007327984 */ /* 0x000e680000000000 */
[----:B------:R-:W1:Y:S04]  /*19e0*/  LDS.U8 R12, [R10] ;  /* 0x000000000a0c7984 */ /* 0x000e680000000000 */
[----:B------:R-:W1:Y:S04]  /*19f0*/  LDS.U8 R20, [R10+0x8] ;  /* 0x000008000a147984 */ /* 0x000e680000000000 */
[----:B------:R-:W1:Y:S01]  /*1a00*/  LDS.U8 R28, [R10+0x800] ;  /* 0x000800000a1c7984 */ /* 0x000e620000000000 */
[----:B--2---:R-:W-:-:S03]  /*1a10*/  PRMT R5, R8, 0x7604, R5 ;  /* 0x0000760408057816 */ /* 0x004fc60000000005 */
[----:B------:R-:W2:Y:S01]  /*1a20*/  LDS.U8 R32, [R10+0x808] ;  /* 0x000808000a207984 */ /* 0x000ea20000000000 */
[----:B---3--:R-:W-:-:S03]  /*1a30*/  PRMT R11, R14, 0x7604, R11 ;  /* 0x000076040e0b7816 */ /* 0x008fc6000000000b */
[----:B------:R-:W3:Y:S01]  /*1a40*/  LDS.U8 R38, [R10+0x1000] ;  /* 0x001000000a267984 */ /* 0x000ee20000000000 */
[----:B----4-:R-:W-:-:S03]  /*1a50*/  PRMT R13, R26, 0x7604, R13 ;  /* 0x000076041a0d7816 */ /* 0x010fc6000000000d */
[----:B------:R-:W4:Y:S01]  /*1a60*/  LDS.U8 R42, [R10+0x1008] ;  /* 0x001008000a2a7984 */ /* 0x000f220000000000 */
[----:B0-----:R-:W-:-:S03]  /*1a70*/  PRMT R15, R30, 0x7604, R15 ;  /* 0x000076041e0f7816 */ /* 0x001fc6000000000f */
[----:B------:R-:W0:Y:S01]  /*1a80*/  LDS.U8 R48, [R10+0x1800] ;  /* 0x001800000a307984 */ /* 0x000e220000000000 */
[----:B-1----:R-:W-:-:S03]  /*1a90*/  PRMT R21, R36, 0x7604, R21 ;  /* 0x0000760424157816 */ /* 0x002fc60000000015 */
[----:B------:R-:W1:Y:S01]  /*1aa0*/  LDS.U8 R52, [R10+0x1808] ;  /* 0x001808000a347984 */ /* 0x000e620000000000 */
[----:B------:R-:W-:-:S03]  /*1ab0*/  PRMT R23, R40, 0x7604, R23 ;  /* 0x0000760428177816 */ /* 0x000fc60000000017 */
[----:B------:R-:W1:Y:S01]  /*1ac0*/  LDS.U8 R96, [R9] ;  /* 0x0000000009607984 */ /* 0x000e620000000000 */
[----:B------:R-:W-:-:S03]  /*1ad0*/  PRMT R25, R46, 0x7604, R25 ;  /* 0x000076042e197816 */ /* 0x000fc60000000019 */
[----:B------:R-:W1:Y:S01]  /*1ae0*/  LDS.U8 R22, [R9+0x8] ;  /* 0x0000080009167984 */ /* 0x000e620000000000 */
        /* <DEDUP_REMOVED lines=8> */
[----:B--2---:R-:W-:-:S03]  /*1b70*/  PRMT R15, R32, 0x7054, R15 ;  /* 0x00007054200f7816 */ /* 0x004fc6000000000f */
[----:B------:R-:W2:Y:S01]  /*1b80*/  LDS.U8 R114, [R9+0x1800] ;  /* 0x0018000009727984 */ /* 0x000ea20000000000 */
[----:B---3--:R-:W-:-:S03]  /*1b90*/  PRMT R21, R38, 0x7054, R21 ;  /* 0x0000705426157816 */ /* 0x008fc60000000015 */
[----:B------:R-:W3:Y:S01]  /*1ba0*/  LDS.U8 R54, [R9+0x1808] ;  /* 0x0018080009367984 */ /* 0x000ee20000000000 */
[----:B----4-:R-:W-:Y:S02]  /*1bb0*/  PRMT R23, R42, 0x7054, R23 ;  /* 0x000070542a177816 */ /* 0x010fe40000000017 */
[----:B0-----:R-:W-:Y:S02]  /*1bc0*/  PRMT R25, R48, 0x7054, R25 ;  /* 0x0000705430197816 */ /* 0x001fe40000000019 */
[----:B-1----:R-:W-:Y:S02]  /*1bd0*/  PRMT R27, R52, 0x7054, R27 ;  /* 0x00007054341b7816 */ /* 0x002fe4000000001b */
[----:B------:R-:W-:Y:S02]  /*1be0*/  PRMT R96, R96, 0x654, R5 ;  /* 0x0000065460607816 */ /* 0x000fe40000000005 */
[----:B------:R-:W-:Y:S02]  /*1bf0*/  PRMT R97, R22, 0x654, R11 ;  /* 0x0000065416617816 */ /* 0x000fe4000000000b */
[----:B------:R-:W-:-:S02]  /*1c00*/  PRMT R98, R98, 0x654, R13 ;  /* 0x0000065462627816 */ /* 0x000fc4000000000d */
[----:B------:R-:W-:Y:S02]  /*1c10*/  PRMT R99, R34, 0x654, R15 ;  /* 0x0000065422637816 */ /* 0x000fe4000000000f */
[----:B------:R-:W-:Y:S02]  /*1c20*/  PRMT R112, R112, 0x654, R21 ;  /* 0x0000065470707816 */ /* 0x000fe40000000015 */
[----:B------:R-:W-:Y:S02]  /*1c30*/  PRMT R113, R44, 0x654, R23 ;  /* 0x000006542c717816 */ /* 0x000fe40000000017 */
[----:B--2---:R-:W-:Y:S02]  /*1c40*/  PRMT R114, R114, 0x654, R25 ;  /* 0x0000065472727816 */ /* 0x004fe40000000019 */
[----:B---3--:R-:W-:Y:S02]  /*1c50*/  PRMT R115, R54, 0x654, R27 ;  /* 0x0000065436737816 */ /* 0x008fe4000000001b */
[----:B------:R-:W-:Y:S01]  /*1c60*/  R2UR UR4, R24 ;  /* 0x00000000180472ca */ /* 0x000fe200000e0000 */
[----:B------:R-:W-:Y:S01]  /*1c70*/  UMOV UR7, 0x40000040 ;  /* 0x4000004000077882 */ /* 0x000fe20000000000 */
[----:B------:R-:W-:-:S11]  /*1c80*/  WARPGROUP.ARRIVE ;  /* 0x00000000000079c5 */ /* 0x000fd60000000000 */
[----:B------:R-:W-:-:S04]  /*1c90*/  USHF.R.U32.HI UR4, URZ, 0x4, UR4 ;  /* 0x000000043f047899 */ /* 0x000fc80008011604 */
[----:B------:R-:W-:-:S04]  /*1ca0*/  ULOP3.LUT UR4, UR4, 0x3fff, URZ, 0xc0, !UPT ;  /* 0x00003fff04047892 */ /* 0x000fc8000f8ec03f */
[----:B------:R-:W-:-:S04]  /*1cb0*/  ULOP3.LUT UR5, UR4, 0x10000, URZ, 0xfc, !UPT ;  /* 0x0001000004057892 */ /* 0x000fc8000f8efc3f */
[----:B------:R-:W-:-:S07]  /*1cc0*/  ULEA UR4, UR41, UR5, 0xa ;  /* 0x0000000529047291 */ /* 0x000fce000f8e503f */
[----:B------:R-:W-:Y:S02]  /*1cd0*/  UMOV UR6, UR4 ;  /* 0x0000000400067c82 */ /* 0x000fe40008000000 */
[----:B------:R-:W-:Y:S01]  /*1ce0*/  IGMMA.64x128x32.S8.S8 R24, R96, gdesc[UR4], RZ, !UPT, gsb0 ;  /* 0x0360000460187df1 */ /* 0x000fe2000c0410ff */
[----:B------:R-:W-:Y:S01]  /*1cf0*/  UIADD3 UR6, UR4, 0x2, URZ ;  /* 0x0000000204067890 */ /* 0x000fe2000fffe03f */
[----:B------:R-:W-:Y:S01]  /*1d00*/  UMOV UR7, 0x40000040 ;  /* 0x4000004000077882 */ /* 0x000fe20000000000 */
[----:B------:R-:W-:Y:S02]  /*1d10*/  WARPGROUP.DEPBAR.LE gsb0, 0x0 ;  /* 0x00008000000079c5 */ /* 0x000fe40000010000 */
[----:B------:R-:W-:-:S06]  /*1d20*/  WARPGROUP.ARRIVE ;  /* 0x00000000000079c5 */ /* 0x000fcc0000000000 */
[----:B------:R-:W-:Y:S01]  /*1d30*/  IGMMA.64x128x32.S8.S8 R24, R112, gdesc[UR4], R24, gsb0 ;  /* 0x0360000470187df1 */ /* 0x000fe20008041018 */
[----:B------:R-:W-:Y:S01]  /*1d40*/  UIADD3 UR6, UR4, 0x4, URZ ;  /* 0x0000000404067890 */ /* 0x000fe2000fffe03f */
[----:B------:R-:W-:Y:S01]  /*1d50*/  UMOV UR7, 0x40000040 ;  /* 0x4000004000077882 */ /* 0x000fe20000000000 */
[----:B------:R-:W-:Y:S01]  /*1d60*/  UIADD3 UR4, UR4, 0x6, URZ ;  /* 0x0000000604047890 */ /* 0x000fe2000fffe03f */
[----:B------:R-:W-:Y:S02]  /*1d70*/  WARPGROUP.DEPBAR.LE gsb0, 0x0 ;  /* 0x00008000000079c5 */ /* 0x000fe40000010000 */
[----:B------:R-:W-:Y:S04]  /*1d80*/  LDS.U8 R5, [R6+0x2000] ;  /* 0x0020000006057984 */ /* 0x000fe80000000000 */
[----:B------:R-:W0:Y:S04]  /*1d90*/  LDS.U8 R8, [R7+0x2000] ;  /* 0x0020000007087984 */ /* 0x000e280000000000 */
[----:B------:R-:W-:Y:S04]  /*1da0*/  LDS.U8 R11, [R6+0x2008] ;  /* 0x00200800060b7984 */ /* 0x000fe80000000000 */
[----:B------:R-:W1:Y:S04]  /*1db0*/  LDS.U8 R14, [R7+0x2008] ;  /* 0x00200800070e7984 */ /* 0x000e680000000000 */
[----:B------:R-:W-:Y:S04]  /*1dc0*/  LDS.U8 R13, [R6+0x2800] ;  /* 0x00280000060d7984 */ /* 0x000fe80000000000 */
[----:B------:R-:W2:Y:S04]  /*1dd0*/  LDS.U8 R98, [R7+0x2800] ;  /* 0x0028000007627984 */ /* 0x000ea80000000000 */
[----:B------:R-:W-:Y:S04]  /*1de0*/  LDS.U8 R15, [R6+0x2808] ;  /* 0x00280800060f7984 */ /* 0x000fe80000000000 */
[----:B------:R-:W3:Y:S04]  /*1df0*/  LDS.U8 R114, [R7+0x2808] ;  /* 0x0028080007727984 */ /* 0x000ee80000000000 */
[----:B------:R-:W4:Y:S04]  /*1e00*/  LDS.U8 R12, [R10+0x2000] ;  /* 0x002000000a0c7984 */ /* 0x000f280000000000 */
[----:B------:R-:W4:Y:S04]  /*1e10*/  LDS.U8 R20, [R10+0x2008] ;  /* 0x002008000a147984 */ /* 0x000f280000000000 */
[----:B------:R-:W4:Y:S04]  /*1e20*/  LDS.U8 R110, [R10+0x2800] ;  /* 0x002800000a6e7984 */ /* 0x000f280000000000 */
[----:B------:R-:W4:Y:S01]  /*1e30*/  LDS.U8 R116, [R10+0x2808] ;  /* 0x002808000a747984 */ /* 0x000f220000000000 */
[----:B0-----:R-:W-:-:S03]  /*1e40*/  PRMT R5, R8, 0x7604, R5 ;  /* 0x0000760408057816 */ /* 0x001fc60000000005 */
[----:B------:R-:W0:Y:S04]  /*1e50*/  LDS.U8 R96, [R9+0x2000] ;  /* 0x0020000009607984 */ /* 0x000e280000000000 */
[----:B------:R-:W0:Y:S01]  /*1e60*/  LDS.U8 R22, [R9+0x2008] ;  /* 0x0020080009167984 */ /* 0x000e220000000000 */
[----:B-1----:R-:W-:-:S03]  /*1e70*/  PRMT R11, R14, 0x7604, R11 ;  /* 0x000076040e0b7816 */ /* 0x002fc6000000000b */
[----:B------:R-:W1:Y:S04]  /*1e80*/  LDS.U8 R112, [R9+0x2800] ;  /* 0x0028000009707984 */ /* 0x000e680000000000 */
[----:B------:R-:W1:Y:S01]  /*1e90*/  LDS.U8 R118, [R9+0x2808] ;  /* 0x0028080009767984 */ /* 0x000e620000000000 */
[----:B--2---:R-:W-:Y:S02]  /*1ea0*/  PRMT R13, R98, 0x7604, R13 ;  /* 0x00007604620d7816 */ /* 0x004fe4000000000d */
[----:B---3--:R-:W-:Y:S02]  /*1eb0*/  PRMT R15, R114, 0x7604, R15 ;  /* 0x00007604720f7816 */ /* 0x008fe4000000000f */
[----:B----4-:R-:W-:Y:S02]  /*1ec0*/  PRMT R5, R12, 0x7054, R5 ;  /* 0x000070540c057816 */ /* 0x010fe40000000005 */
[----:B------:R-:W-:-:S02]  /*1ed0*/  PRMT R11, R20, 0x7054, R11 ;  /* 0x00007054140b7816 */ /* 0x000fc4000000000b */
[----:B------:R-:W-:Y:S02]  /*1ee0*/  PRMT R13, R110, 0x7054, R13 ;  /* 0x000070546e0d7816 */ /* 0x000fe4000000000d */
[----:B------:R-:W-:Y:S02]  /*1ef0*/  PRMT R15, R116, 0x7054, R15 ;  /* 0x00007054740f7816 */ /* 0x000fe4000000000f */
[----:B0-----:R-:W-:Y:S02]  /*1f00*/  PRMT R96, R96, 0x654, R5 ;  /* 0x0000065460607816 */ /* 0x001fe40000000005 */
[----:B------:R-:W-:Y:S02]  /*1f10*/  PRMT R97, R22, 0x654, R11 ;  /* 0x0000065416617816 */ /* 0x000fe4000000000b */
[----:B-1----:R-:W-:Y:S02]  /*1f20*/  PRMT R98, R112, 0x654, R13 ;  /* 0x0000065470627816 */ /* 0x002fe4000000000d */
[----:B------:R-:W-:-:S04]  /*1f30*/  PRMT R99, R118, 0x654, R15 ;  /* 0x0000065476637816 */ /* 0x000fc8000000000f */
[----:B------:R-:W-:-:S06]  /*1f40*/  WARPGROUP.ARRIVE ;  /* 0x00000000000079c5 */ /* 0x000fcc0000000000 */
[----:B------:R-:W-:Y:S01]  /*1f50*/  IGMMA.64x128x32.S8.S8 R24, R96, gdesc[UR4], R24, gsb0 ;  /* 0x0360000460187df1 */ /* 0x000fe20008041018 */
[----:B------:R-:W-:Y:S01]  /*1f60*/  UMOV UR6, UR4 ;  /* 0x0000000400067c82 */ /* 0x000fe20008000000 */
[----:B------:R-:W-:Y:S01]  /*1f70*/  UMOV UR7, 0x40000040 ;  /* 0x4000004000077882 */ /* 0x000fe20000000000 */
[----:B------:R-:W-:Y:S02]  /*1f80*/  WARPGROUP.DEPBAR.LE gsb0, 0x0 ;  /* 0x00008000000079c5 */ /* 0x000fe40000010000 */
[----:B------:R-:W-:Y:S04]  /*1f90*/  LDS.U8 R5, [R6+0x3000] ;  /* 0x0030000006057984 */ /* 0x000fe80000000000 */
[----:B------:R-:W0:Y:S04]  /*1fa0*/  LDS.U8 R8, [R7+0x3000] ;  /* 0x0030000007087984 */ /* 0x000e280000000000 */
[----:B------:R-:W-:Y:S04]  /*1fb0*/  LDS.U8 R11, [R6+0x3008] ;  /* 0x00300800060b7984 */ /* 0x000fe80000000000 */
[----:B------:R-:W-:Y:S04]  /*1fc0*/  LDS.U8 R13, [R6+0x3800] ;  /* 0x00380000060d7984 */ /* 0x000fe80000000000 */
[----:B------:R-:W-:Y:S04]  /*1fd0*/  LDS.U8 R15, [R6+0x3808] ;  /* 0x00380800060f7984 */ /* 0x000fe80000000000 */
[----:B------:R-:W1:Y:S04]  /*1fe0*/  LDS.U8 R14, [R7+0x3008] ;  /* 0x00300800070e7984 */ /* 0x000e680000000000 */
[----:B------:R-:W2:Y:S04]  /*1ff0*/  LDS.U8 R98, [R7+0x3800] ;  /* 0x0038000007627984 */ /* 0x000ea80000000000 */
[----:B------:R-:W3:Y:S04]  /*2000*/  LDS.U8 R114, [R7+0x3808] ;  /* 0x0038080007727984 */ /* 0x000ee80000000000 */
[----:B------:R-:W4:Y:S04]  /*2010*/  LDS.U8 R12, [R10+0x3000] ;  /* 0x003000000a0c7984 */ /* 0x000f280000000000 */
[----:B------:R-:W4:Y:S04]  /*2020*/  LDS.U8 R20, [R10+0x3008] ;  /* 0x003008000a147984 */ /* 0x000f280000000000 */
[----:B------:R-:W4:Y:S04]  /*2030*/  LDS.U8 R110, [R10+0x3800] ;  /* 0x003800000a6e7984 */ /* 0x000f280000000000 */
[----:B------:R-:W4:Y:S01]  /*2040*/  LDS.U8 R116, [R10+0x3808] ;  /* 0x003808000a747984 */ /* 0x000f220000000000 */
[----:B0-----:R-:W-:-:S03]  /*2050*/  PRMT R5, R8, 0x7604, R5 ;  /* 0x0000760408057816 */ /* 0x001fc60000000005 */
[----:B------:R-:W0:Y:S04]  /*2060*/  LDS.U8 R96, [R9+0x3000] ;  /* 0x0030000009607984 */ /* 0x000e280000000000 */
[----:B------:R-:W0:Y:S04]  /*2070*/  LDS.U8 R22, [R9+0x3008] ;  /* 0x0030080009167984 */ /* 0x000e280000000000 */
[----:B------:R-:W0:Y:S04]  /*2080*/  LDS.U8 R112, [R9+0x3800] ;  /* 0x0038000009707984 */ /* 0x000e280000000000 */
[----:B------:R-:W0:Y:S01]  /*2090*/  LDS.U8 R6, [R9+0x3808] ;  /* 0x0038080009067984 */ /* 0x000e220000000000 */
[----:B-1----:R-:W-:-:S02]  /*20a0*/  PRMT R11, R14, 0x7604, R11 ;  /* 0x000076040e0b7816 */ /* 0x002fc4000000000b */
[----:B--2---:R-:W-:Y:S02]  /*20b0*/  PRMT R13, R98, 0x7604, R13 ;  /* 0x00007604620d7816 */ /* 0x004fe4000000000d */
[----:B---3--:R-:W-:Y:S02]  /*20c0*/  PRMT R15, R114, 0x7604, R15 ;  /* 0x00007604720f7816 */ /* 0x008fe4000000000f */
[----:B----4-:R-:W-:Y:S02]  /*20d0*/  PRMT R5, R12, 0x7054, R5 ;  /* 0x000070540c057816 */ /* 0x010fe40000000005 */
[----:B------:R-:W-:Y:S02]  /*20e0*/  PRMT R11, R20, 0x7054, R11 ;  /* 0x00007054140b7816 */ /* 0x000fe4000000000b */
[----:B------:R-:W-:Y:S02]  /*20f0*/  PRMT R13, R110, 0x7054, R13 ;  /* 0x000070546e0d7816 */ /* 0x000fe4000000000d */
[----:B------:R-:W-:-:S02]  /*2100*/  PRMT R15, R116, 0x7054, R15 ;  /* 0x00007054740f7816 */ /* 0x000fc4000000000f */
[----:B0-----:R-:W-:Y:S02]  /*2110*/  PRMT R96, R96, 0x654, R5 ;  /* 0x0000065460607816 */ /* 0x001fe40000000005 */
[----:B------:R-:W-:Y:S02]  /*2120*/  PRMT R97, R22, 0x654, R11 ;  /* 0x0000065416617816 */ /* 0x000fe4000000000b */
[----:B------:R-:W-:Y:S02]  /*2130*/  PRMT R98, R112, 0x654, R13 ;  /* 0x0000065470627816 */ /* 0x000fe4000000000d */
[----:B------:R-:W-:-:S04]  /*2140*/  PRMT R99, R6, 0x654, R15 ;  /* 0x0000065406637816 */ /* 0x000fc8000000000f */
[----:B------:R-:W-:-:S06]  /*2150*/  WARPGROUP.ARRIVE ;  /* 0x00000000000079c5 */ /* 0x000fcc0000000000 */
[----:B------:R-:W-:Y:S03]  /*2160*/  IGMMA.64x128x32.S8.S8 R24, R96, gdesc[UR4], R24, gsb0 ;  /* 0x0360000460187df1 */ /* 0x000fe60008041018 */
[----:B------:R-:W-:Y:S02]  /*2170*/  WARPGROUP.DEPBAR.LE gsb0, 0x0 ;  /* 0x00008000000079c5 */ /* 0x000fe40000010000 */
[----:B------:R-:W-:Y:S05]  /*2180*/  @!P2 BRA `(.L_x_22) ;  /* 0x000000140090a947 */ /* 0x000fea0003800000 */
[----:B------:R-:W-:Y:S05]  /*2190*/  @!P0 BRA `(.L_x_23) ;  /* 0x0000000000048947 */ /* 0x000fea0003800000 */
[----:B------:R-:W-:Y:S01]  /*21a0*/  BPT.TRAP 0x1 ;  /* 0x000000040000795c */ /* 0x000fe20000300000 */
.L_x_23:
[----:B------:R-:W-:-:S05]  /*21b0*/  IMAD.SHL.U32 R22, R0, 0x4000, RZ ;  /* 0x0000400000167824 */ /* 0x000fca00078e00ff */
[----:B------:R-:W-:Y:S01]  /*21c0*/  IADD3 R5, R3, R22, R100 ;  /* 0x0000001603057210 */ /* 0x000fe20007ffe064 */
[----:B------:R-:W-:Y:S06]  /*21d0*/  @P1 BRA `(.L_x_24) ;  /* 0x0000000000081947 */ /* 0x000fec0003800000 */
[----:B------:R-:W0:Y:S02]  /*21e0*/  SYNCS.PHASECHK.TRANS64.TRYWAIT P1, [R4+URZ], R111 ;  /* 0x0000006f040075a7 */ /* 0x000e24000802017f */
[----:B0-----:R-:W-:Y:S05]  /*21f0*/  @!P1 BRA `(.L_x_25) ;  /* 0x0000006c00189947 */ /* 0x001fea0003800000 */
.L_x_24:
[C-C-:B------:R-:W-:Y:S01]  /*2200*/  IMAD.IADD R6, R103.reuse, 0x1, R5.reuse ;  /* 0x0000000167067824 */ /* 0x140fe200078e0205 */
[----:B0-----:R-:W-:Y:S01]  /*2210*/  LDS.U8 R4, [R5] ;  /* 0x0000000005047984 */ /* 0x001fe20000000000 */
[----:B------:R-:W-:Y:S01]  /*2220*/  IMAD.IADD R8, R104, 0x1, R5 ;  /* 0x0000000168087824 */ /* 0x000fe200078e0205 */
[----:B------:R-:W0:Y:S02]  /*2230*/  LDC R96, c[0x0][0x28c] ;  /* 0x0000a300ff607b82 */ /* 0x000e240000000800 */
[----:B------:R-:W1:Y:S01]  /*2240*/  LDS.U8 R7, [R6] ;  /* 0x0000000006077984 */ /* 0x000e620000000000 */
[----:B------:R-:W-:-:S03]  /*2250*/  IMAD.IADD R10, R103, 0x1, R8 ;  /* 0x00000001670a7824 */ /* 0x000fc600078e0208 */
[----:B------:R-:W-:Y:S04]  /*2260*/  LDS.U8 R12, [R5+0x8] ;  /* 0x00000800050c7984 */ /* 0x000fe80000000000 */
[----:B------:R-:W-:Y:S04]  /*2270*/  LDS.U8 R14, [R5+0x800] ;  /* 0x00080000050e7984 */ /* 0x000fe80000000000 */
[----:B------:R-:W-:Y:S04]  /*2280*/  LDS.U8 R20, [R5+0x808] ;  /* 0x0008080005147984 */ /* 0x000fe80000000000 */
[----:B------:R-:W2:Y:S04]  /*2290*/  LDS.U8 R13, [R6+0x8] ;  /* 0x00000800060d7984 */ /* 0x000ea80000000000 */
[----:B------:R-:W3:Y:S01]  /*22a0*/  LDS.U8 R21, [R6+0x800] ;  /* 0x0008000006157984 */ /* 0x000ee20000000000 */
[----:B0-----:R-:W-:-:S03]  /*22b0*/  ISETP.GE.AND P1, PT, R96, 0x101, PT ;  /* 0x000001016000780c */ /* 0x001fc60003f26270 */
[----:B------:R-:W0:Y:S04]  /*22c0*/  LDS.U8 R97, [R6+0x808] ;  /* 0x0008080006617984 */ /* 0x000e280000000000 */
[----:B------:R-:W4:Y:S04]  /*22d0*/  LDS.U8 R9, [R8] ;  /* 0x0000000008097984 */ /* 0x000f280000000000 */
[----:B------:R-:W4:Y:S04]  /*22e0*/  LDS.U8 R15, [R8+0x8] ;  /* 0x00000800080f7984 */ /* 0x000f280000000000 */
[----:B------:R-:W4:Y:S04]  /*22f0*/  LDS.U8 R23, [R8+0x800] ;  /* 0x0008000008177984 */ /* 0x000f280000000000 */
[----:B------:R-:W4:Y:S01]  /*2300*/  LDS.U8 R99, [R8+0x808] ;  /* 0x0008080008637984 */ /* 0x000f220000000000 */
[----:B-1----:R-:W-:-:S03]  /*2310*/  PRMT R4, R7, 0x7604, R4 ;  /* 0x0000760407047816 */ /* 0x002fc60000000004 */
[----:B------:R-:W1:Y:S04]  /*2320*/  LDS.U8 R11, [R10] ;  /* 0x000000000a0b7984 */ /* 0x000e680000000000 */
[----:B------:R-:W1:Y:S04]  /*2330*/  LDS.U8 R113, [R10+0x8] ;  /* 0x000008000a717984 */ /* 0x000e680000000000 */
[----:B------:R-:W1:Y:S04]  /*2340*/  LDS.U8 R5, [R10+0x800] ;  /* 0x000800000a057984 */ /* 0x000e680000000000 */
[----:B------:R-:W1:Y:S01]  /*2350*/  LDS.U8 R115, [R10+0x808] ;  /* 0x000808000a737984 */ /* 0x000e620000000000 */
[----:B--2---:R-:W-:-:S02]  /*2360*/  PRMT R12, R13, 0x7604, R12 ;  /* 0x000076040d0c7816 */ /* 0x004fc4000000000c */
[----:B---3--:R-:W-:Y:S02]  /*2370*/  PRMT R14, R21, 0x7604, R14 ;  /* 0x00007604150e7816 */ /* 0x008fe4000000000e */
[----:B0-----:R-:W-:Y:S02]  /*2380*/  PRMT R20, R97, 0x7604, R20 ;  /* 0x0000760461147816 */ /* 0x001fe40000000014 */
[----:B----4-:R-:W-:Y:S02]  /*2390*/  PRMT R4, R9, 0x7054, R4 ;  /* 0x0000705409047816 */ /* 0x010fe40000000004 */
[----:B------:R-:W-:Y:S02]  /*23a0*/  PRMT R12, R15, 0x7054, R12 ;  /* 0x000070540f0c7816 */ /* 0x000fe4000000000c */
[----:B------:R-:W-:Y:S02]  /*23b0*/  PRMT R14, R23, 0x7054, R14 ;  /* 0x00007054170e7816 */ /* 0x000fe4000000000e */
[----:B------:R-:W-:-:S02]  /*23c0*/  PRMT R20, R99, 0x7054, R20 ;  /* 0x0000705463147816 */ /* 0x000fc40000000014 */
[----:B-1----:R-:W-:Y:S01]  /*23d0*/  PRMT R112, R11, 0x654, R4 ;  /* 0x000006540b707816 */ /* 0x002fe20000000004 */
[----:B------:R-:W-:Y:S01]  /*23e0*/  IMAD.U32 R4, RZ, RZ, UR41 ;  /* 0x00000029ff047e24 */ /* 0x000fe2000f8e00ff */
[----:B------:R-:W-:Y:S02]  /*23f0*/  PRMT R113, R113, 0x654, R12 ;  /* 0x0000065471717816 */ /* 0x000fe4000000000c */
[----:B------:R-:W-:Y:S02]  /*2400*/  PRMT R114, R5, 0x654, R14 ;  /* 0x0000065405727816 */ /* 0x000fe4000000000e */
[----:B------:R-:W-:Y:S01]  /*2410*/  PRMT R115, R115, 0x654, R20 ;  /* 0x0000065473737816 */ /* 0x000fe20000000014 */
[----:B------:R-:W-:Y:S06]  /*2420*/  @!P1 BRA `(.L_x_26) ;  /* 0x0000000800f49947 */ /* 0x000fec0003800000 */
[----:B------:R-:W-:Y:S01]  /*2430*/  R2UR UR7, R0 ;  /* 0x00000000000772ca */ /* 0x000fe200000e0000 */
[----:B------:R-:W-:Y:S02]  /*2440*/  IMAD.U32 R5, RZ, RZ, UR44 ;  /* 0x0000002cff057e24 */ /* 0x000fe4000f8e00ff */
[----:B------:R-:W-:-:S12]  /*2450*/  IMAD.U32 R4, RZ, RZ, UR41 ;  /* 0x00000029ff047e24 */ /* 0x000fd8000f8e00ff */
.L_x_34:
[----:B------:R-:W-:-:S04]  /*2460*/  UIADD3 UR4, UR7, 0x1, URZ ;  /* 0x0000000107047890 */ /* 0x000fc8000fffe03f */
[----:B------:R-:W-:-:S04]  /*2470*/  UISETP.NE.AND UP0, UPT, UR4, 0x7, UPT ;  /* 0x000000070400788c */ /* 0x000fc8000bf05270 */
[----:B------:R-:W-:Y:S02]  /*2480*/  USEL UR6, URZ, 0x1, UP0 ;  /* 0x000000013f067887 */ /* 0x000fe40008000000 */
[----:B------:R-:W-:-:S04]  /*2490*/  USEL UR4, UR4, URZ, UP0 ;  /* 0x0000003f04047287 */ /* 0x000fc80008000000 */
[----:B------:R-:W-:Y:S02]  /*24a0*/  LOP3.LUT R109, R109, UR6, RZ, 0x3c, !PT ;  /* 0x000000066d6d7c12 */ /* 0x000fe4000f8e3cff */
[----:B------:R-:W-:Y:S01]  /*24b0*/  IMAD.U32 R0, RZ, RZ, UR4 ;  /* 0x00000004ff007e24 */ /* 0x000fe2000f8e00ff */
[----:B------:R-:W-:Y:S06]  /*24c0*/  @!P0 BRA `(.L_x_27) ;  /* 0x0000000000048947 */ /* 0x000fec0003800000 */
[----:B------:R-:W-:Y:S01]  /*24d0*/  BPT.TRAP 0x1 ;  /* 0x000000040000795c */ /* 0x000fe20000300000 */
.L_x_27:
[----:B------:R-:W0:Y:S01]  /*24e0*/  S2UR UR6, SR_CgaCtaId ;  /* 0x00000000000679c3 */ /* 0x000e220000008800 */
[----:B------:R-:W-:Y:S01]  /*24f0*/  UMOV UR4, 0x400 ;  /* 0x0000040000047882 */ /* 0x000fe20000000000 */
[----:B------:R-:W-:Y:S01]  /*2500*/  SHF.L.U32 R117, R109, 0x1f, RZ ;  /* 0x0000001f6d757819 */ /* 0x000fe200000006ff */
[----:B------:R-:W-:Y:S01]  /*2510*/  UMOV UR11, 0x40000040 ;  /* 0x40000040000b7882 */ /* 0x000fe20000000000 */
[----:B------:R-:W-:-:S04]  /*2520*/  IMAD.U32 R7, RZ, RZ, UR7 ;  /* 0x00000007ff077e24 */ /* 0x000fc8000f8e00ff */
[----:B------:R-:W-:Y:S01]  /*2530*/  IMAD R6, R7, 0x4000, R100 ;  /* 0x0000400007067824 */ /* 0x000fe200078e0264 */
[----:B0-----:R-:W-:Y:S02]  /*2540*/  ULEA UR4, UR6, UR4, 0x18 ;  /* 0x0000000406047291 */ /* 0x001fe4000f8ec03f */
[----:B------:R-:W-:-:S04]  /*2550*/  ULEA UR6, UR7, UR5, 0xa ;  /* 0x0000000507067291 */ /* 0x000fc8000f8e503f */
[----:B------:R-:W-:Y:S01]  /*2560*/  IMAD.U32 R3, RZ, RZ, UR4 ;  /* 0x00000004ff037e24 */ /* 0x000fe2000f8e00ff */
[----:B------:R-:W-:Y:S02]  /*2570*/  UIADD3 UR4, UR6, 0x2, URZ ;  /* 0x0000000206047890 */ /* 0x000fe4000fffe03f */
[----:B------:R-:W-:Y:S01]  /*2580*/  UMOV UR10, UR6 ;  /* 0x00000006000a7c82 */ /* 0x000fe20008000000 */
[----:B------:R-:W-:Y:S02]  /*2590*/  IMAD R14, R0, 0x8, R3 ;  /* 0x00000008000e7824 */ /* 0x000fe400078e0203 */
[----:B------:R-:W-:Y:S02]  /*25a0*/  IMAD.IADD R20, R3, 0x1, R6 ;  /* 0x0000000103147824 */ /* 0x000fe400078e0206 */
[----:B------:R0:W1:Y:S01]  /*25b0*/  SYNCS.PHASECHK.TRANS64.TRYWAIT P1, [R14+URZ], R117 ;  /* 0x000000750e0075a7 */ /* 0x000062000802017f */
[----:B------:R-:W-:Y:S01]  /*25c0*/  WARPGROUP.ARRIVE ;  /* 0x00000000000079c5 */ /* 0x000fe20000000000 */
[----:B------:R-:W-:-:S02]  /*25d0*/  IMAD.IADD R22, R103, 0x1, R20 ;  /* 0x0000000167167824 */ /* 0x000fc400078e0214 */
[----:B------:R-:W-:-:S03]  /*25e0*/  IMAD.IADD R110, R104, 0x1, R20 ;  /* 0x00000001686e7824 */ /* 0x000fc600078e0214 */
[----:B------:R-:W-:Y:S01]  /*25f0*/  IGMMA.64x128x32.S8.S8 R24, R112, gdesc[UR8], R24, gsb0 ;  /* 0x0360000870187df1 */ /* 0x000fe20008041018 */
[----:B------:R-:W-:Y:S01]  /*2600*/  IMAD.IADD R116, R103, 0x1, R110 ;  /* 0x0000000167747824 */ /* 0x000fe200078e026e */
[----:B------:R-:W-:Y:S01]  /*2610*/  UMOV UR10, UR4 ;  /* 0x00000004000a7c82 */ /* 0x000fe20008000000 */
[----:B------:R-:W-:Y:S01]  /*2620*/  UMOV UR11, 0x40000040 ;  /* 0x40000040000b7882 */ /* 0x000fe20000000000 */
[----:B------:R-:W-:Y:S02]  /*2630*/  WARPGROUP.DEPBAR.LE gsb0, 0x0 ;  /* 0x00008000000079c5 */ /* 0x000fe40000010000 */
[----:B------:R-:W-:Y:S04]  /*2640*/  LDS.U8 R6, [R20+0x1000] ;  /* 0x0010000014067984 */ /* 0x000fe80000000000 */
[----:B------:R-:W2:Y:S04]  /*2650*/  LDS.U8 R7, [R22+0x1000] ;  /* 0x0010000016077984 */ /* 0x000ea80000000000 */
[----:B------:R-:W-:Y:S04]  /*2660*/  LDS.U8 R8, [R20+0x1008] ;  /* 0x0010080014087984 */ /* 0x000fe80000000000 */
[----:B------:R-:W3:Y:S04]  /*2670*/  LDS.U8 R13, [R22+0x1008] ;  /* 0x00100800160d7984 */ /* 0x000ee80000000000 */
[----:B------:R-:W-:Y:S04]  /*2680*/  LDS.U8 R10, [R20+0x1800] ;  /* 0x00180000140a7984 */ /* 0x000fe80000000000 */
[----:B------:R-:W4:Y:S04]  /*2690*/  LDS.U8 R21, [R22+0x1800] ;  /* 0x0018000016157984 */ /* 0x000f280000000000 */
[----:B------:R-:W-:Y:S04]  /*26a0*/  LDS.U8 R12, [R20+0x1808] ;  /* 0x00180800140c7984 */ /* 0x000fe80000000000 */
[----:B------:R-:W0:Y:S04]  /*26b0*/  LDS.U8 R99, [R22+0x1808] ;  /* 0x0018080016637984 */ /* 0x000e280000000000 */
[----:B------:R-:W1:Y:S04]  /*26c0*/  LDS.U8 R9, [R110+0x1000] ;  /* 0x001000006e097984 */ /* 0x000e680000000000 */
[----:B------:R-:W1:Y:S04]  /*26d0*/  LDS.U8 R15, [R110+0x1008] ;  /* 0x001008006e0f7984 */ /* 0x000e680000000000 */
[----:B------:R-:W1:Y:S04]  /*26e0*/  LDS.U8 R23, [R110+0x1800] ;  /* 0x001800006e177984 */ /* 0x000e680000000000 */
[----:B------:R-:W1:Y:S01]  /*26f0*/  LDS.U8 R111, [R110+0x1808] ;  /* 0x001808006e6f7984 */ /* 0x000e620000000000 */
[----:B--2---:R-:W-:-:S03]  /*2700*/  PRMT R6, R7, 0x7604, R6 ;  /* 0x0000760407067816 */ /* 0x004fc60000000006 */
[----:B------:R-:W2:Y:S04]  /*2710*/  LDS.U8 R11, [R116+0x1000] ;  /* 0x00100000740b7984 */ /* 0x000ea80000000000 */
[----:B------:R-:W2:Y:S01]  /*2720*/  LDS.U8 R113, [R116+0x1008] ;  /* 0x0010080074717984 */ /* 0x000ea20000000000 */
[----:B---3--:R-:W-:-:S03]  /*2730*/  PRMT R8, R13, 0x7604, R8 ;  /* 0x000076040d087816 */ /* 0x008fc60000000008 */
[----:B------:R-:W3:Y:S04]  /*2740*/  LDS.U8 R97, [R116+0x1800] ;  /* 0x0018000074617984 */ /* 0x000ee80000000000 */
[----:B------:R-:W3:Y:S01]  /*2750*/  LDS.U8 R115, [R116+0x1808] ;  /* 0x0018080074737984 */ /* 0x000ee20000000000 */
[----:B----4-:R-:W-:Y:S02]  /*2760*/  PRMT R10, R21, 0x7604, R10 ;  /* 0x00007604150a7816 */ /* 0x010fe4000000000a */
[----:B0-----:R-:W-:Y:S02]  /*2770*/  PRMT R12, R99, 0x7604, R12 ;  /* 0x00007604630c7816 */ /* 0x001fe4000000000c */
[----:B-1----:R-:W-:Y:S02]  /*2780*/  PRMT R6, R9, 0x7054, R6 ;  /* 0x0000705409067816 */ /* 0x002fe40000000006 */
[----:B------:R-:W-:-:S02]  /*2790*/  PRMT R8, R15, 0x7054, R8 ;  /* 0x000070540f087816 */ /* 0x000fc40000000008 */
[----:B------:R-:W-:Y:S02]  /*27a0*/  PRMT R10, R23, 0x7054, R10 ;  /* 0x00007054170a7816 */ /* 0x000fe4000000000a */
[----:B------:R-:W-:Y:S02]  /*27b0*/  PRMT R12, R111, 0x7054, R12 ;  /* 0x000070546f0c7816 */ /* 0x000fe4000000000c */
[----:B--2---:R-:W-:Y:S02]  /*27c0*/  PRMT R112, R11, 0x654, R6 ;  /* 0x000006540b707816 */ /* 0x004fe40000000006 */
[----:B------:R-:W-:Y:S02]  /*27d0*/  PRMT R113, R113, 0x654, R8 ;  /* 0x0000065471717816 */ /* 0x000fe40000000008 */
[----:B---3--:R-:W-:Y:S02]  /*27e0*/  PRMT R114, R97, 0x654, R10 ;  /* 0x0000065461727816 */ /* 0x008fe4000000000a */
[----:B------:R-:W-:-:S04]  /*27f0*/  PRMT R115, R115, 0x654, R12 ;  /* 0x0000065473737816 */ /* 0x000fc8000000000c */
[----:B------:R-:W-:-:S06]  /*2800*/  WARPGROUP.ARRIVE ;  /* 0x00000000000079c5 */ /* 0x000fcc0000000000 */
[----:B------:R-:W-:Y:S03]  /*2810*/  IGMMA.64x128x32.S8.S8 R24, R112, gdesc[UR8], R24, gsb0 ;  /* 0x0360000870187df1 */ /* 0x000fe60008041018 */
        /* <DEDUP_REMOVED lines=28> */
[----:B------:R-:W-:Y:S01]  /*29e0*/  PRMT R99, R115, 0x654, R12 ;  /* 0x0000065473637816 */ /* 0x000fe2000000000c */
[----:B------:R-:W-:Y:S06]  /*29f0*/  @!P0 BRA `(.L_x_28) ;  /* 0x0000000000048947 */ /* 0x000fec0003800000 */
[----:B------:R-:W-:Y:S01]  /*2a00*/  BPT.TRAP 0x1 ;  /* 0x000000040000795c */ /* 0x000fe20000300000 */
.L_x_28:
[----:B------:R-:W-:Y:S01]  /*2a10*/  IMAD R6, R4, 0x8, R3 ;  /* 0x0000000804067824 */ /* 0x000fe200078e0203 */
[----:B------:R-:W-:-:S03]  /*2a20*/  ISETP.GT.U32.AND P2, PT, R18, 0x1, PT ;  /* 0x000000011200780c */ /* 0x000fc60003f44070 */
[----:B------:R-:W-:-:S05]  /*2a30*/  VIADD R6, R6, 0x38 ;  /* 0x0000003806067836 */ /* 0x000fca0000000000 */
[----:B------:R-:W-:-:S04]  /*2a40*/  PRMT R6, RZ, 0x654, R6 ;  /* 0x00000654ff067816 */ /* 0x000fc80000000006 */
[----:B------:R0:W-:Y:S01]  /*2a50*/  SYNCS.ARRIVE.TRANS64.RED.A1T0 RZ, [R6+URZ], RZ ;  /* 0x000000ff06ff79a7 */ /* 0x0001e2000810043f */
[----:B------:R-:W-:Y:S05]  /*2a60*/  @P2 BRA `(.L_x_29) ;  /* 0x0000000000042947 */ /* 0x000fea0003800000 */
[----:B------:R-:W-:Y:S01]  /*2a70*/  BPT.TRAP 0x1 ;  /* 0x000000040000795c */ /* 0x000fe20000300000 */
.L_x_29:
[----:B------:R-:W-:Y:S01]  /*2a80*/  UIADD3 UR4, UR6, 0x4, URZ ;  /* 0x0000000406047890 */ /* 0x000fe2000fffe03f */
[----:B------:R-:W-:Y:S01]  /*2a90*/  WARPGROUP.ARRIVE ;  /* 0x00000000000079c5 */ /* 0x000fe20000000000 */
[----:B------:R-:W-:Y:S01]  /*2aa0*/  UMOV UR11, 0x40000040 ;  /* 0x40000040000b7882 */ /* 0x000fe20000000000 */
[----:B------:R-:W-:-:S04]  /*2ab0*/  VIADD R4, R4, 0x1 ;  /* 0x0000000104047836 */ /* 0x000fc80000000000 */
[----:B------:R-:W-:Y:S01]  /*2ac0*/  UMOV UR10, UR4 ;  /* 0x00000004000a7c82 */ /* 0x000fe20008000000 */
[C---:B------:R-:W-:Y:S01]  /*2ad0*/  ISETP.NE.AND P2, PT, R4.reuse, 0x7, PT ;  /* 0x000000070400780c */ /* 0x040fe20003f45270 */
[----:B------:R-:W-:Y:S03]  /*2ae0*/  IGMMA.64x128x32.S8.S8 R24, R96, gdesc[UR8], R24, gsb0 ;  /* 0x0360000860187df1 */ /* 0x000fe60008041018 */
[----:B------:R-:W-:Y:S01]  /*2af0*/  SEL R4, R4, RZ, P2 ;  /* 0x000000ff04047207 */ /* 0x000fe20001000000 */
[----:B------:R-:W-:Y:S02]  /*2b00*/  WARPGROUP.DEPBAR.LE gsb0, 0x0 ;  /* 0x00008000000079c5 */ /* 0x000fe40000010000 */
[----:B------:R-:W-:Y:S04]  /*2b10*/  LDS.U8 R10, [R20+0x3800] ;  /* 0x00380000140a7984 */ /* 0x000fe80000000000 */
[----:B------:R-:W1:Y:S04]  /*2b20*/  LDS.U8 R21, [R22+0x3800] ;  /* 0x0038000016157984 */ /* 0x000e680000000000 */
[----:B0-----:R-:W-:Y:S04]  /*2b30*/  LDS.U8 R6, [R20+0x3000] ;  /* 0x0030000014067984 */ /* 0x001fe80000000000 */
[----:B------:R-:W0:Y:S04]  /*2b40*/  LDS.U8 R7, [R22+0x3000] ;  /* 0x0030000016077984 */ /* 0x000e280000000000 */
        /* <DEDUP_REMOVED lines=8> */
[----:B-1----:R-:W-:-:S03]  /*2bd0*/  PRMT R10, R21, 0x7604, R10 ;  /* 0x00007604150a7816 */ /* 0x002fc6000000000a */
[----:B------:R-:W1:Y:S04]  /*2be0*/  LDS.U8 R99, [R116+0x3800] ;  /* 0x0038000074637984 */ /* 0x000e680000000000 */
[----:B------:R-:W1:Y:S01]  /*2bf0*/  LDS.U8 R11, [R116+0x3000] ;  /* 0x00300000740b7984 */ /* 0x000e620000000000 */
[----:B0-----:R-:W-:-:S03]  /*2c00*/  PRMT R6, R7, 0x7604, R6 ;  /* 0x0000760407067816 */ /* 0x001fc60000000006 */
[----:B------:R-:W0:Y:S04]  /*2c10*/  LDS.U8 R97, [R116+0x3008] ;  /* 0x0030080074617984 */ /* 0x000e280000000000 */
[----:B------:R-:W0:Y:S01]  /*2c20*/  LDS.U8 R115, [R116+0x3808] ;  /* 0x0038080074737984 */ /* 0x000e220000000000 */
[----:B--2---:R-:W-:Y:S02]  /*2c30*/  PRMT R8, R13, 0x7604, R8 ;  /* 0x000076040d087816 */ /* 0x004fe40000000008 */
[----:B---3--:R-:W-:Y:S02]  /*2c40*/  PRMT R12, R111, 0x7604, R12 ;  /* 0x000076046f0c7816 */ /* 0x008fe4000000000c */
[----:B----4-:R-:W-:Y:S02]  /*2c50*/  PRMT R10, R23, 0x7054, R10 ;  /* 0x00007054170a7816 */ /* 0x010fe4000000000a */
[----:B------:R-:W-:-:S02]  /*2c60*/  PRMT R6, R9, 0x7054, R6 ;  /* 0x0000705409067816 */ /* 0x000fc40000000006 */
[----:B------:R-:W-:Y:S02]  /*2c70*/  PRMT R8, R15, 0x7054, R8 ;  /* 0x000070540f087816 */ /* 0x000fe40000000008 */
[----:B------:R-:W-:Y:S02]  /*2c80*/  PRMT R12, R113, 0x7054, R12 ;  /* 0x00007054710c7816 */ /* 0x000fe4000000000c */
[----:B-1----:R-:W-:Y:S02]  /*2c90*/  PRMT R98, R99, 0x654, R10 ;  /* 0x0000065463627816 */ /* 0x002fe4000000000a */
[----:B------:R-:W-:Y:S02]  /*2ca0*/  PRMT R96, R11, 0x654, R6 ;  /* 0x000006540b607816 */ /* 0x000fe40000000006 */
[----:B0-----:R-:W-:Y:S02]  /*2cb0*/  PRMT R97, R97, 0x654, R8 ;  /* 0x0000065461617816 */ /* 0x001fe40000000008 */
[----:B------:R-:W-:Y:S01]  /*2cc0*/  PRMT R99, R115, 0x654, R12 ;  /* 0x0000065473637816 */ /* 0x000fe2000000000c */
[----:B------:R-:W-:Y:S06]  /*2cd0*/  @!P0 BRA `(.L_x_30) ;  /* 0x0000000000048947 */ /* 0x000fec0003800000 */
[----:B------:R-:W-:Y:S01]  /*2ce0*/  BPT.TRAP 0x1 ;  /* 0x000000040000795c */ /* 0x000fe20000300000 */
.L_x_30:
[----:B------:R-:W-:Y:S01]  /*2cf0*/  IMAD.SHL.U32 R22, R0, 0x4000, RZ ;  /* 0x0000400000167824 */ /* 0x000fe200078e00ff */
[----:B------:R-:W-:Y:S04]  /*2d00*/  BSSY B0, `(.L_x_31) ;  /* 0x0000005000007945 */ /* 0x000fe80003800000 */
[----:B------:R-:W-:Y:S01]  /*2d10*/  IADD3 R20, R3, R22, R100 ;  /* 0x0000001603147210 */ /* 0x000fe20007ffe064 */
[----:B------:R-:W-:Y:S06]  /*2d20*/  @P1 BRA `(.L_x_32) ;  /* 0x0000000000081947 */ /* 0x000fec0003800000 */
[----:B------:R-:W0:Y:S02]  /*2d30*/  SYNCS.PHASECHK.TRANS64.TRYWAIT P1, [R14+URZ], R117 ;  /* 0x000000750e0075a7 */ /* 0x000e24000802017f */
[----:B0-----:R-:W-:Y:S05]  /*2d40*/  @!P1 BRA `(.L_x_33) ;  /* 0x0000006000589947 */ /* 0x001fea0003800000 */
.L_x_32:
[----:B------:R-:W-:Y:S05]  /*2d50*/  BSYNC B0 ;  /* 0x0000000000007941 */ /* 0x000fea0003800000 */
.L_x_31:
[C-C-:B0-----:R-:W-:Y:S01]  /*2d60*/  IMAD.IADD R14, R103.reuse, 0x1, R20.reuse ;  /* 0x00000001670e7824 */ /* 0x141fe200078e0214 */
[----:B------:R-:W-:Y:S01]  /*2d70*/  LDS.U8 R6, [R20] ;  /* 0x0000000014067984 */ /* 0x000fe20000000000 */
[----:B------:R-:W-:Y:S01]  /*2d80*/  IMAD.IADD R110, R104, 0x1, R20 ;  /* 0x00000001686e7824 */ /* 0x000fe200078e0214 */
[----:B------:R-:W-:Y:S05]  /*2d90*/  WARPSYNC.ALL ;  /* 0x0000000000007948 */ /* 0x000fea0003800000 */
[----:B------:R-:W-:Y:S01]  /*2da0*/  LDS.U8 R8, [R20+0x8] ;  /* 0x0000080014087984 */ /* 0x000fe20000000000 */
[----:B------:R-:W-:-:S03]  /*2db0*/  IMAD.IADD R114, R103, 0x1, R110 ;  /* 0x0000000167727824 */ /* 0x000fc600078e026e */
[----:B------:R-:W-:Y:S04]  /*2dc0*/  LDS.U8 R10, [R20+0x800] ;  /* 0x00080000140a7984 */ /* 0x000fe80000000000 */
[----:B------:R-:W-:Y:S04]  /*2dd0*/  LDS.U8 R12, [R20+0x808] ;  /* 0x00080800140c7984 */ /* 0x000fe80000000000 */
[----:B------:R-:W0:Y:S04]  /*2de0*/  LDS.U8 R7, [R14] ;  /* 0x000000000e077984 */ /* 0x000e280000000000 */
[----:B------:R-:W1:Y:S04]  /*2df0*/  LDS.U8 R13, [R14+0x8] ;  /* 0x000008000e0d7984 */ /* 0x000e680000000000 */
[----:B------:R-:W2:Y:S04]  /*2e00*/  LDS.U8 R21, [R14+0x800] ;  /* 0x000800000e157984 */ /* 0x000ea80000000000 */
[----:B------:R-:W3:Y:S04]  /*2e10*/  LDS.U8 R115, [R14+0x808] ;  /* 0x000808000e737984 */ /* 0x000ee80000000000 */
[----:B------:R-:W4:Y:S04]  /*2e20*/  LDS.U8 R9, [R110] ;  /* 0x000000006e097984 */ /* 0x000f280000000000 */
[----:B------:R-:W4:Y:S04]  /*2e30*/  LDS.U8 R15, [R110+0x8] ;  /* 0x000008006e0f7984 */ /* 0x000f280000000000 */
[----:B------:R-:W4:Y:S04]  /*2e40*/  LDS.U8 R23, [R110+0x800] ;  /* 0x000800006e177984 */ /* 0x000f280000000000 */
[----:B------:R-:W4:Y:S04]  /*2e50*/  LDS.U8 R117, [R110+0x808] ;  /* 0x000808006e757984 */ /* 0x000f280000000000 */
[----:B------:R-:W4:Y:S04]  /*2e60*/  LDS.U8 R11, [R114] ;  /* 0x00000000720b7984 */ /* 0x000f280000000000 */
[----:B------:R-:W4:Y:S04]  /*2e70*/  LDS.U8 R113, [R114+0x8] ;  /* 0x0000080072717984 */ /* 0x000f280000000000 */
[----:B------:R-:W4:Y:S01]  /*2e80*/  LDS.U8 R111, [R114+0x800] ;  /* 0x00080000726f7984 */ /* 0x000f220000000000 */
[----:B0-----:R-:W-:-:S03]  /*2e90*/  PRMT R6, R7, 0x7604, R6 ;  /* 0x0000760407067816 */ /* 0x001fc60000000006 */
[----:B------:R0:W0:Y:S01]  /*2ea0*/  LDS.U8 R119, [R114+0x808] ;  /* 0x0008080072777984 */ /* 0x0000220000000000 */
[----:B-1----:R-:W-:Y:S02]  /*2eb0*/  PRMT R8, R13, 0x7604, R8 ;  /* 0x000076040d087816 */ /* 0x002fe40000000008 */
[----:B--2---:R-:W-:Y:S02]  /*2ec0*/  PRMT R10, R21, 0x7604, R10 ;  /* 0x00007604150a7816 */ /* 0x004fe4000000000a */
[----:B---3--:R-:W-:Y:S02]  /*2ed0*/  PRMT R12, R115, 0x7604, R12 ;  /* 0x00007604730c7816 */ /* 0x008fe4000000000c */
[----:B----4-:R-:W-:Y:S02]  /*2ee0*/  PRMT R6, R9, 0x7054, R6 ;  /* 0x0000705409067816 */ /* 0x010fe40000000006 */
[----:B------:R-:W-:Y:S02]  /*2ef0*/  PRMT R8, R15, 0x7054, R8 ;  /* 0x000070540f087816 */ /* 0x000fe40000000008 */
[----:B------:R-:W-:-:S02]  /*2f00*/  PRMT R10, R23, 0x7054, R10 ;  /* 0x00007054170a7816 */ /* 0x000fc4000000000a */
[----:B------:R-:W-:Y:S02]  /*2f10*/  PRMT R12, R117, 0x7054, R12 ;  /* 0x00007054750c7816 */ /* 0x000fe4000000000c */
[----:B------:R-:W-:Y:S02]  /*2f20*/  PRMT R112, R11, 0x654, R6 ;  /* 0x000006540b707816 */ /* 0x000fe40000000006 */
[----:B------:R-:W-:Y:S02]  /*2f30*/  PRMT R113, R113, 0x654, R8 ;  /* 0x0000065471717816 */ /* 0x000fe40000000008 */
[----:B0-----:R-:W-:Y:S02]  /*2f40*/  PRMT R114, R111, 0x654, R10 ;  /* 0x000006546f727816 */ /* 0x001fe4000000000a */
[----:B------:R-:W-:Y:S01]  /*2f50*/  PRMT R115, R119, 0x654, R12 ;  /* 0x0000065477737816 */ /* 0x000fe2000000000c */
[----:B------:R-:W-:Y:S01]  /*2f60*/  UIADD3 UR4, UR6, 0x6, URZ ;  /* 0x0000000606047890 */ /* 0x000fe2000fffe03f */
[----:B------:R-:W-:Y:S01]  /*2f70*/  WARPGROUP.ARRIVE ;  /* 0x00000000000079c5 */ /* 0x000fe20000000000 */
[----:B------:R-:W-:Y:S01]  /*2f80*/  UMOV UR7, 0x40000040 ;  /* 0x4000004000077882 */ /* 0x000fe20000000000 */
[C---:B------:R-:W-:Y:S01]  /*2f90*/  ISETP.GT.AND P1, PT, R5.reuse, 0x2, PT ;  /* 0x000000020500780c */ /* 0x040fe20003f24270 */
[----:B------:R-:W-:-:S03]  /*2fa0*/  VIADD R5, R5, 0xffffffff ;  /* 0xffffffff05057836 */ /* 0x000fc60000000000 */
[----:B------:R-:W-:Y:S02]  /*2fb0*/  UMOV UR6, UR4 ;  /* 0x0000000400067c82 */ /* 0x000fe40008000000 */
[----:B------:R-:W-:Y:S01]  /*2fc0*/  IGMMA.64x128x32.S8.S8 R24, R96, gdesc[UR4], R24, gsb0 ;  /* 0x0360000460187df1 */ /* 0x000fe20008041018 */
[----:B------:R-:W-:Y:S02]  /*2fd0*/  R2UR UR7, R0 ;  /* 0x00000000000772ca */ /* 0x000fe400000e0000 */
[----:B------:R-:W-:-:S04]  /*2fe0*/  WARPGROUP.DEPBAR.LE gsb0, 0x0 ;  /* 0x00008000000079c5 */ /* 0x000fc80000010000 */
[----:B------:R-:W-:Y:S09]  /*2ff0*/  @P1 BRA `(.L_x_34) ;  /* 0xfffffff400181947 */ /* 0x000ff2000383ffff */
.L_x_26:
[----:B------:R-:W-:Y:S01]  /*3000*/  IMAD.MOV.U32 R7, RZ, RZ, 0x40000040 ;  /* 0x40000040ff077424 */ /* 0x000fe200078e00ff */
[----:B------:R-:W-:Y:S01]  /*3010*/  LEA R6, R0, UR5, 0xa ;  /* 0x0000000500067c11 */ /* 0x000fe2000f8e50ff */
[----:B------:R-:W-:Y:S01]  /*3020*/  WARPGROUP.ARRIVE ;  /* 0x00000000000079c5 */ /* 0x000fe20000000000 */
[----:B------:R-:W-:Y:S01]  /*3030*/  IADD3 R22, R3, R22, R100 ;  /* 0x0000001603167210 */ /* 0x000fe20007ffe064 */
[----:B------:R-:W-:Y:S01]  /*3040*/  IMAD.MOV.U32 R9, RZ, RZ, 0x40000040 ;  /* 0x40000040ff097424 */ /* 0x000fe200078e00ff */
[C---:B------:R-:W-:Y:S01]  /*3050*/  R2UR UR6, R6.reuse ;  /* 0x00000000060672ca */ /* 0x040fe200000e0000 */
[----:B------:R-:W-:Y:S01]  /*3060*/  VIADD R8, R6, 0x2 ;  /* 0x0000000206087836 */ /* 0x000fe20000000000 */
[----:B------:R-:W-:Y:S01]  /*3070*/  R2UR UR7, R7 ;  /* 0x00000000070772ca */ /* 0x000fe200000e0000 */
[--C-:B------:R-:W-:Y:S02]  /*3080*/  IMAD.IADD R20, R103, 0x1, R22.reuse ;  /* 0x0000000167147824 */ /* 0x100fe400078e0216 */
[----:B------:R-:W-:-:S10]  /*3090*/  IMAD.IADD R110, R104, 0x1, R22 ;  /* 0x00000001686e7824 */ /* 0x000fd400078e0216 */
[----:B------:R-:W-:Y:S01]  /*30a0*/  IGMMA.64x128x32.S8.S8 R24, R112, gdesc[UR4], R24, gsb0 ;  /* 0x0360000470187df1 */ /* 0x000fe20008041018 */
[----:B------:R-:W-:Y:S02]  /*30b0*/  R2UR UR6, R8 ;  /* 0x00000000080672ca */ /* 0x000fe400000e0000 */
[----:B------:R-:W-:Y:S01]  /*30c0*/  R2UR UR7, R9 ;  /* 0x00000000090772ca */ /* 0x000fe200000e0000 */
[----:B------:R-:W-:Y:S02]  /*30d0*/  WARPGROUP.DEPBAR.LE gsb0, 0x0 ;  /* 0x00008000000079c5 */ /* 0x000fe40000010000 */
[----:B------:R-:W-:Y:S01]  /*30e0*/  LDS.U8 R0, [R22+0x1000] ;  /* 0x0010000016007984 */ /* 0x000fe20000000000 */
[----:B------:R-:W-:-:S03]  /*30f0*/  IMAD.IADD R112, R103, 0x1, R110 ;  /* 0x0000000167707824 */ /* 0x000fc600078e026e */
[----:B------:R-:W-:Y:S04]  /*3100*/  LDS.U8 R10, [R22+0x1008] ;  /* 0x00100800160a7984 */ /* 0x000fe80000000000 */
[----:B------:R-:W-:Y:S04]  /*3110*/  LDS.U8 R12, [R22+0x1800] ;  /* 0x00180000160c7984 */ /* 0x000fe80000000000 */
[----:B------:R-:W-:Y:S04]  /*3120*/  LDS.U8 R14, [R22+0x1808] ;  /* 0x00180800160e7984 */ /* 0x000fe80000000000 */
[----:B------:R-:W0:Y:S04]  /*3130*/  LDS.U8 R5, [R20+0x1000] ;  /* 0x0010000014057984 */ /* 0x000e280000000000 */
[----:B------:R-:W1:Y:S04]  /*3140*/  LDS.U8 R15, [R20+0x1008] ;  /* 0x00100800140f7984 */ /* 0x000e680000000000 */
[----:B------:R-:W2:Y:S04]  /*3150*/  LDS.U8 R23, [R20+0x1800] ;  /* 0x0018000014177984 */ /* 0x000ea80000000000 */
[----:B------:R-:W3:Y:S04]  /*3160*/  LDS.U8 R111, [R20+0x1808] ;  /* 0x00180800146f7984 */ /* 0x000ee80000000000 */
[----:B------:R-:W4:Y:S04]  /*3170*/  LDS.U8 R11, [R110+0x1000] ;  /* 0x001000006e0b7984 */ /* 0x000f280000000000 */
[----:B------:R-:W4:Y:S04]  /*3180*/  LDS.U8 R21, [R110+0x1008] ;  /* 0x001008006e157984 */ /* 0x000f280000000000 */
[----:B------:R-:W4:Y:S04]  /*3190*/  LDS.U8 R99, [R110+0x1800] ;  /* 0x001800006e637984 */ /* 0x000f280000000000 */
[----:B------:R-:W4:Y:S04]  /*31a0*/  LDS.U8 R113, [R110+0x1808] ;  /* 0x001808006e717984 */ /* 0x000f280000000000 */
[----:B------:R-:W4:Y:S04]  /*31b0*/  LDS.U8 R13, [R112+0x1000] ;  /* 0x00100000700d7984 */ /* 0x000f280000000000 */
[----:B------:R-:W4:Y:S04]  /*31c0*/  LDS.U8 R97, [R112+0x1008] ;  /* 0x0010080070617984 */ /* 0x000f280000000000 */
[----:B------:R-:W4:Y:S01]  /*31d0*/  LDS.U8 R109, [R112+0x1800] ;  /* 0x00180000706d7984 */ /* 0x000f220000000000 */
[----:B0-----:R-:W-:-:S03]  /*31e0*/  PRMT R0, R5, 0x7604, R0 ;  /* 0x0000760405007816 */ /* 0x001fc60000000000 */
[----:B------:R-:W0:Y:S01]  /*31f0*/  LDS.U8 R115, [R112+0x1808] ;  /* 0x0018080070737984 */ /* 0x000e220000000000 */
        /* <DEDUP_REMOVED lines=9> */
[----:B------:R-:W-:Y:S02]  /*3290*/  PRMT R98, R109, 0x654, R12 ;  /* 0x000006546d627816 */ /* 0x000fe4000000000c */
[----:B0-----:R-:W-:-:S04]  /*32a0*/  PRMT R99, R115, 0x654, R14 ;  /* 0x0000065473637816 */ /* 0x001fc8000000000e */
[----:B------:R-:W-:-:S06]  /*32b0*/  WARPGROUP.ARRIVE ;  /* 0x00000000000079c5 */ /* 0x000fcc0000000000 */
[----:B------:R-:W-:Y:S03]  /*32c0*/  IGMMA.64x128x32.S8.S8 R24, R96, gdesc[UR4], R24, gsb0 ;  /* 0x0360000460187df1 */ /* 0x000fe60008041018 */
        /* <DEDUP_REMOVED lines=28> */
[----:B------:R-:W-:Y:S01]  /*3490*/  PRMT R99, R113, 0x654, R12 ;  /* 0x0000065471637816 */ /* 0x000fe2000000000c */
[----:B------:R-:W-:Y:S06]  /*34a0*/  @!P0 BRA `(.L_x_35) ;  /* 0x0000000000048947 */ /* 0x000fec0003800000 */
[----:B------:R-:W-:Y:S01]  /*34b0*/  BPT.TRAP 0x1 ;  /* 0x000000040000795c */ /* 0x000fe20000300000 */
.L_x_35:
[----:B------:R-:W-:Y:S01]  /*34c0*/  IMAD R4, R4, 0x8, R3 ;  /* 0x0000000804047824 */ /* 0x000fe200078e0203 */
[----:B------:R-:W-:-:S03]  /*34d0*/  ISETP.GT.U32.AND P1, PT, R18, 0x1, PT ;  /* 0x000000011200780c */ /* 0x000fc60003f24070 */
[----:B------:R-:W-:-:S05]  /*34e0*/  VIADD R4, R4, 0x38 ;  /* 0x0000003804047836 */ /* 0x000fca0000000000 */
[----:B------:R-:W-:-:S04]  /*34f0*/  PRMT R4, RZ, 0x654, R4 ;  /* 0x00000654ff047816 */ /* 0x000fc80000000004 */
[----:B------:R0:W-:Y:S01]  /*3500*/  SYNCS.ARRIVE.TRANS64.RED.A1T0 RZ, [R4+URZ], RZ ;  /* 0x000000ff04ff79a7 */ /* 0x0001e2000810043f */
[----:B------:R-:W-:Y:S05]  /*3510*/  @P1 BRA `(.L_x_36) ;  /* 0x0000000000041947 */ /* 0x000fea0003800000 */
[----:B------:R-:W-:Y:S01]  /*3520*/  BPT.TRAP 0x1 ;  /* 0x000000040000795c */ /* 0x000fe20000300000 */
.L_x_36:
[C---:B0-----:R-:W-:Y:S01]  /*3530*/  VIADD R4, R6.reuse, 0x4 ;  /* 0x0000000406047836 */ /* 0x041fe20000000000 */
[----:B------:R-:W-:Y:S01]  /*3540*/  WARPGROUP.ARRIVE ;  /* 0x00000000000079c5 */ /* 0x000fe20000000000 */
[----:B------:R-:W-:Y:S02]  /*3550*/  IMAD.MOV.U32 R5, RZ, RZ, 0x40000040 ;  /* 0x40000040ff057424 */ /* 0x000fe400078e00ff */
[----:B------:R-:W-:Y:S01]  /*3560*/  VIADD R6, R6, 0x6 ;  /* 0x0000000606067836 */ /* 0x000fe20000000000 */
[----:B------:R-:W-:Y:S01]  /*3570*/  R2UR UR6, R4 ;  /* 0x00000000040672ca */ /* 0x000fe200000e0000 */
[----:B------:R-:W-:Y:S01]  /*3580*/  IMAD.MOV.U32 R7, RZ, RZ, 0x40000040 ;  /* 0x40000040ff077424 */ /* 0x000fe200078e00ff */
[----:B------:R-:W-:-:S13]  /*3590*/  R2UR UR7, R5 ;  /* 0x00000000050772ca */ /* 0x000fda00000e0000 */
[----:B------:R-:W-:Y:S01]  /*35a0*/  IGMMA.64x128x32.S8.S8 R24, R96, gdesc[UR4], R24, gsb0 ;  /* 0x0360000460187df1 */ /* 0x000fe20008041018 */
[----:B------:R-:W-:Y:S02]  /*35b0*/  R2UR UR6, R6 ;  /* 0x00000000060672ca */ /* 0x000fe400000e0000 */
[----:B------:R-:W-:Y:S01]  /*35c0*/  R2UR UR7, R7 ;  /* 0x00000000070772ca */ /* 0x000fe200000e0000 */
        /* <DEDUP_REMOVED lines=32> */
.L_x_22:
[----:B------:R-:W-:Y:S05]  /*37d0*/  @!P0 BRA `(.L_x_37) ;  /* 0x0000000000048947 */ /* 0x000fea0003800000 */
[----:B------:R-:W-:Y:S01]  /*37e0*/  BPT.TRAP 0x1 ;  /* 0x000000040000795c */ /* 0x000fe20000300000 */
.L_x_37:
[----:B------:R-:W-:Y:S01]  /*37f0*/  UIADD3 UR6, UR44, UR41, URZ ;  /* 0x000000292c067290 */ /* 0x000fe2000fffe03f */
[----:B------:R-:W-:-:S03]  /*3800*/  ISETP.GT.U32.AND P0, PT, R18, 0x1, PT ;  /* 0x000000011200780c */ /* 0x000fc60003f04070 */
[----:B------:R-:W-:-:S04]  /*3810*/  UIMAD.WIDE.U32 UR4, UR6, 0x24924925, URZ ;  /* 0x24924925060478a5 */ /* 0x000fc8000f8e003f */
[----:B------:R-:W-:-:S04]  /*3820*/  UIADD3 UR4, UR6, -UR5, URZ ;  /* 0x8000000506047290 */ /* 0x000fc8000fffe03f */
[----:B------:R-:W-:-:S04]  /*3830*/  ULEA.HI UR4, UR4, UR5, URZ, 0x1f ;  /* 0x0000000504047291 */ /* 0x000fc8000f8ff83f */
[----:B------:R-:W-:-:S04]  /*3840*/  USHF.R.U32.HI UR4, URZ, 0x2, UR4 ;  /* 0x000000023f047899 */ /* 0x000fc80008011604 */
[----:B------:R-:W-:-:S06]  /*3850*/  UIMAD UR4, UR4, -0x7, UR6 ;  /* 0xfffffff9040478a4 */ /* 0x000fcc000f8e0206 */
[----:B------:R-:W-:-:S04]  /*3860*/  IMAD.U32 R0, RZ, RZ, UR4 ;  /* 0x00000004ff007e24 */ /* 0x000fc8000f8e00ff */
[----:B------:R-:W-:-:S04]  /*3870*/  IMAD R3, R0, 0x8, R3 ;  /* 0x0000000800037824 */ /* 0x000fc800078e0203 */
[----:B------:R-:W-:-:S05]  /*3880*/  VIADD R3, R3, 0x38 ;  /* 0x0000003803037836 */ /* 0x000fca0000000000 */
[----:B------:R-:W-:-:S04]  /*3890*/  PRMT R3, RZ, 0x654, R3 ;  /* 0x00000654ff037816 */ /* 0x000fc80000000003 */
[----:B------:R0:W-:Y:S01]  /*38a0*/  SYNCS.ARRIVE.TRANS64.RED.A1T0 RZ, [R3+URZ], RZ ;  /* 0x000000ff03ff79a7 */ /* 0x0001e2000810043f */
[----:B------:R-:W-:Y:S05]  /*38b0*/  @P0 BRA `(.L_x_38) ;  /* 0x0000000000040947 */ /* 0x000fea0003800000 */
[----:B------:R-:W-:Y:S01]  /*38c0*/  BPT.TRAP 0x1 ;  /* 0x000000040000795c */ /* 0x000fe20000300000 */
.L_x_38:
[----:B------:R-:W-:Y:S01]  /*38d0*/  UISETP.GE.U32.AND UP1, UPT, UR43, 0x7, UPT ;  /* 0x000000072b00788c */ /* 0x000fe2000bf26070 */
[----:B------:R-:W-:Y:S01]  /*38e0*/  IMAD.SHL.U32 R92, R92, 0x80, RZ ;  /* 0x000000805c5c7824 */ /* 0x000fe200078e00ff */
[----:B------:R-:W-:Y:S01]  /*38f0*/  UIADD3 UR41, UR43, UR41, URZ ;  /* 0x000000292b297290 */ /* 0x000fe2000fffe03f */
[----:B------:R-:W-:Y:S01]  /*3900*/  IMAD.SHL.U32 R10, R89, 0x80, RZ ;  /* 0x00000080590a7824 */ /* 0x000fe200078e00ff */
[----:B------:R-:W-:Y:S01]  /*3910*/  ULDC UR7, c[0x0][0x288] ;  /* 0x0000a20000077ab9 */ /* 0x000fe20000000800 */
[----:B------:R-:W-:Y:S01]  /*3920*/  IMAD.MOV.U32 R0, RZ, RZ, -0x1 ;  /* 0xffffffffff007424 */ /* 0x000fe200078e00ff */
[----:B------:R-:W-:Y:S01]  /*3930*/  UISETP.GT.U32.AND UP0, UPT, UR41, 0x6, UPT ;  /* 0x000000062900788c */ /* 0x000fe2000bf04070 */
[----:B------:R-:W-:-:S03]  /*3940*/  ISETP.GE.AND P0, PT, R92, UR7, PT ;  /* 0x000000075c007c0c */ /* 0x000fc6000bf06270 */
[----:B------:R-:W-:Y:S02]  /*3950*/  UISETP.LT.U32.AND UP0, UPT, UR43, 0x7, UP0 ;  /* 0x000000072b00788c */ /* 0x000fe40008701070 */
[----:B------:R-:W-:Y:S02]  /*3960*/  @UP1 UIMAD.WIDE.U32 UR4, UR41, 0x24924925, URZ ;  /* 0x24924925290418a5 */ /* 0x000fe4000f8e003f */
[----:B------:R-:W-:Y:S02]  /*3970*/  USEL UR6, URZ, 0x1, !UP0 ;  /* 0x000000013f067887 */ /* 0x000fe4000c000000 */
[----:B------:R-:W-:Y:S02]  /*3980*/  @UP1 UIADD3 UR4, UR41, -UR5, URZ ;  /* 0x8000000529041290 */ /* 0x000fe4000fffe03f */
[----:B------:R-:W-:Y:S02]  /*3990*/  ULOP3.LUT UR40, UR40, UR6, URZ, 0x3c, !UPT ;  /* 0x0000000628287292 */ /* 0x000fe4000f8e3c3f */
[----:B------:R-:W-:-:S03]  /*39a0*/  @UP1 ULEA.HI UR4, UR4, UR5, URZ, 0x1f ;  /* 0x0000000504041291 */ /* 0x000fc6000f8ff83f */
[----:B------:R-:W-:Y:S01]  /*39b0*/  ULDC UR5, c[0x0][0x284] ;  /* 0x0000a10000057ab9 */ /* 0x000fe20000000800 */
[----:B------:R-:W-:Y:S01]  /*39c0*/  @UP1 USHF.R.U32.HI UR4, URZ, 0x2, UR4 ;  /* 0x000000023f041899 */ /* 0x000fe20008011604 */
[----:B------:R-:W-:-:S03]  /*39d0*/  ISETP.GE.OR P0, PT, R10, UR5, P0 ;  /* 0x000000050a007c0c */ /* 0x000fc60008706670 */
[----:B------:R-:W-:-:S10]  /*39e0*/  @UP1 ULOP3.LUT UR40, UR40, 0x1, UR4, 0x78, !UPT ;  /* 0x0000000128281892 */ /* 0x000fd4000f8e7804 */
[----:B------:R-:W-:Y:S05]  /*39f0*/  @P0 BRA `(.L_x_39) ;  /* 0x0000003000c80947 */ /* 0x000fea0003800000 */
[----:B------:R-:W1:Y:S01]  /*3a00*/  LDC.64 R12, c[0x0][0x5c8] ;  /* 0x00017200ff0c7b82 */ /* 0x000e620000000a00 */
[----:B------:R-:W-:Y:S01]  /*3a10*/  LOP3.LUT R8, R92, 0x6, R102, 0xf8, !PT ;  /* 0x000000065c087812 */ /* 0x000fe200078ef866 */
[----:B------:R-:W-:Y:S01]  /*3a20*/  ULDC.64 UR4, c[0x0][0x5d0] ;  /* 0x0001740000047ab9 */ /* 0x000fe20000000a00 */
[----:B------:R-:W-:Y:S01]  /*3a30*/  SHF.R.S32.HI R11, RZ, 0x1f, R88 ;  /* 0x0000001fff0b7819 */ /* 0x000fe20000011458 */
[----:B------:R-:W-:Y:S01]  /*3a40*/  IMAD.WIDE R14, R89, 0x80, R90 ;  /* 0x00000080590e7825 */ /* 0x000fe200078e025a */
[--C-:B------:R-:W-:Y:S01]  /*3a50*/  SHF.R.S32.HI R9, RZ, 0x1f, R8.reuse ;  /* 0x0000001fff097819 */ /* 0x100fe20000011408 */
[----:B------:R-:W-:Y:S02]  /*3a60*/  BSSY B0, `(.L_x_39) ;  /* 0x000032b000007945 */ /* 0x000fe40003800000 */
[----:B0-----:R-:W-:Y:S02]  /*3a70*/  IMAD R3, R11, UR4, RZ ;  /* 0x000000040b037c24 */ /* 0x001fe4000f8e02ff */
[----:B------:R-:W-:-:S04]  /*3a80*/  IMAD.WIDE.U32 R4, R88, UR4, R8 ;  /* 0x0000000458047c25 */ /* 0x000fc8000f8e0008 */
[----:B------:R-:W-:Y:S01]  /*3a90*/  IMAD R3, R88, UR5, R3 ;  /* 0x0000000558037c24 */ /* 0x000fe2000f8e0203 */
[----:B------:R-:W-:Y:S01]  /*3aa0*/  ULDC.64 UR4, c[0x0][0x5c0] ;  /* 0x0001700000047ab9 */ /* 0x000fe20000000a00 */
[----:B------:R-:W-:Y:S02]  /*3ab0*/  IMAD.IADD R22, R107, 0x1, -R10 ;  /* 0x000000016b167824 */ /* 0x000fe400078e0a0a */
[----:B------:R-:W-:Y:S02]  /*3ac0*/  IMAD.IADD R5, R5, 0x1, R3 ;  /* 0x0000000105057824 */ /* 0x000fe400078e0203 */
[-C--:B-1----:R-:W-:Y:S02]  /*3ad0*/  IMAD R3, R15, R12.reuse, RZ ;  /* 0x0000000c0f037224 */ /* 0x082fe400078e02ff */
[----:B------:R-:W-:-:S04]  /*3ae0*/  IMAD.WIDE.U32 R4, R14, R12, R4 ;  /* 0x0000000c0e047225 */ /* 0x000fc800078e0004 */
[----:B------:R-:W-:Y:S01]  /*3af0*/  IMAD R3, R14, R13, R3 ;  /* 0x0000000d0e037224 */ /* 0x000fe200078e0203 */
[----:B------:R-:W-:-:S04]  /*3b00*/  IADD3 R4, P0, R4, UR4, RZ ;  /* 0x0000000404047c10 */ /* 0x000fc8000ff1e0ff */
[----:B------:R-:W-:Y:S01]  /*3b10*/  IADD3.X R5, R5, UR5, R3, P0, !PT ;  /* 0x0000000505057c10 */ /* 0x000fe200087fe403 */
[----:B------:R-:W-:Y:S01]  /*3b20*/  IMAD.IADD R3, R95, 0x1, -R92 ;  /* 0x000000015f037824 */ /* 0x000fe200078e0a5c */
[----:B-----5:R-:W-:Y:S02]  /*3b30*/  ISETP.NE.AND P0, PT, R94, RZ, PT ;  /* 0x000000ff5e00720c */ /* 0x020fe40003f05270 */
[----:B------:R-:W-:-:S04]  /*3b40*/  LEA R6, P1, R12, R4, 0x3 ;  /* 0x000000040c067211 */ /* 0x000fc800078218ff */
[----:B------:R-:W-:-:S07]  /*3b50*/  LEA.HI.X R7, R12, R5, R13, 0x3, P1 ;  /* 0x000000050c077211 */ /* 0x000fce00008f1c0d */
[----:B------:R-:W-:Y:S05]  /*3b60*/  @!P0 BRA `(.L_x_40) ;  /* 0x0000002400608947 */ /* 0x000fea0003800000 */
[----:B------:R-:W0:Y:S01]  /*3b70*/  LDC.64 R96, c[0x0][0x5b0] ;  /* 0x00016c00ff607b82 */ /* 0x000e220000000a00 */
[----:B------:R-:W-:Y:S01]  /*3b80*/  ULDC.64 UR4, c[0x0][0x5b8] ;  /* 0x00016e0000047ab9 */ /* 0x000fe20000000a00 */
[----:B------:R-:W-:Y:S01]  /*3b90*/  ISETP.GE.AND P1, PT, R22, 0x1, PT ;  /* 0x000000011600780c */ /* 0x000fe20003f26270 */
[----:B------:R-:W-:Y:S01]  /*3ba0*/  IMAD R11, R11, UR4, RZ ;  /* 0x000000040b0b7c24 */ /* 0x000fe2000f8e02ff */
[----:B------:R-:W-:Y:S01]  /*3bb0*/  BSSY B1, `(.L_x_41) ;  /* 0x000000e000017945 */ /* 0x000fe20003800000 */
[C---:B------:R-:W-:Y:S01]  /*3bc0*/  IMAD.WIDE.U32 R20, R88.reuse, UR4, R8 ;  /* 0x0000000458147c25 */ /* 0x040fe2000f8e0008 */
[----:B------:R-:W-:Y:S02]  /*3bd0*/  ISETP.LT.OR P5, PT, R3, 0x1, !P1 ;  /* 0x000000010300780c */ /* 0x000fe40004fa1670 */
[----:B------:R-:W1:Y:S01]  /*3be0*/  LDC.64 R98, c[0x0][0x5a8] ;  /* 0x00016a00ff627b82 */ /* 0x000e620000000a00 */
[----:B------:R-:W-:Y:S02]  /*3bf0*/  IMAD R11, R88, UR5, R11 ;  /* 0x00000005580b7c24 */ /* 0x000fe4000f8e020b */
[----:B------:R-:W-:-:S02]  /*3c00*/  IMAD.MOV.U32 R12, RZ, RZ, R20 ;  /* 0x000000ffff0c7224 */ /* 0x000fc400078e0014 */
[----:B------:R-:W-:Y:S02]  /*3c10*/  IMAD.IADD R13, R21, 0x1, R11 ;  /* 0x00000001150d7824 */ /* 0x000fe400078e020b */
[-C--:B0-----:R-:W-:Y:S02]  /*3c20*/  IMAD R10, R15, R96.reuse, RZ ;  /* 0x000000600f0a7224 */ /* 0x081fe400078e02ff */
[----:B------:R-:W-:-:S04]  /*3c30*/  IMAD.WIDE.U32 R8, R14, R96, R12 ;  /* 0x000000600e087225 */ /* 0x000fc800078e000c */
[----:B------:R-:W-:Y:S01]  /*3c40*/  IMAD R23, R14, R97, R10 ;  /* 0x000000610e177224 */ /* 0x000fe200078e020a */
[----:B-1----:R-:W-:-:S04]  /*3c50*/  IADD3 R8, P0, R8, R98, RZ ;  /* 0x0000006208087210 */ /* 0x002fc80007f1e0ff */
[----:B------:R-:W-:Y:S01]  /*3c60*/  IADD3.X R9, R99, R9, R23, P0, !PT ;  /* 0x0000000963097210 */ /* 0x000fe200007fe417 */
[----:B------:R-:W-:Y:S08]  /*3c70*/  @P5 BRA `(.L_x_42) ;  /* 0x0000000000045947 */ /* 0x000ff00003800000 */
[----:B------:R0:W5:Y:S02]  /*3c80*/  LDG.E.U8 R108, desc[UR36][R8.64] ;  /* 0x00000024086c7981 */ /* 0x000164000c1e1100 */
.L_x_42:
[----:B------:R-:W-:Y:S05]  /*3c90*/  BSYNC B1 ;  /* 0x0000000000017941 */ /* 0x000fea0003800000 */
.L_x_41:
[----:B-----5:R-:W-:Y:S01]  /*3ca0*/  LOP3.LUT R15, R108, 0xffff, RZ, 0xc0, !PT ;  /* 0x0000ffff6c0f7812 */ /* 0x020fe200078ec0ff */
[C---:B------:R-:W-:Y:S01]  /*3cb0*/  IMAD.SHL.U32 R10, R96.reuse, 0x8, RZ ;  /* 0x00000008600a7824 */ /* 0x040fe200078e00ff */
[----:B------:R-:W-:Y:S01]  /*3cc0*/  SHF.L.U64.HI R11, R96, 0x3, R97 ;  /* 0x00000003600b7819 */ /* 0x000fe20000010261 */
[----:B------:R-:W-:Y:S01]  /*3cd0*/  BSSY B1, `(.L_x_43) ;  /* 0x000000e000017945 */ /* 0x000fe20003800000 */
[----:B------:R-:W-:Y:S02]  /*3ce0*/  PRMT R15, R15, 0x8880, RZ ;  /* 0x000088800f0f7816 */ /* 0x000fe400000000ff */
[----:B------:R-:W-:Y:S01]  /*3cf0*/  ISETP.LT.OR P2, PT, R3, 0x2, !P1 ;  /* 0x000000020300780c */ /* 0x000fe20004f41670 */
[----:B------:R-:W-:Y:S01]  /*3d00*/  IMAD.WIDE.U32 R10, R14, R96, R10 ;  /* 0x000000600e0a7225 */ /* 0x000fe200078e000a */
[----:B------:R-:W-:-:S03]  /*3d10*/  ISETP.GE.AND P0, PT, R22, 0x9, PT ;  /* 0x000000091600780c */ /* 0x000fc60003f06270 */
[----:B------:R-:W-:Y:S01]  /*3d20*/  IMAD R14, R15, R94, RZ ;  /* 0x0000005e0f0e7224 */ /* 0x000fe200078e02ff */
[----:B------:R-:W-:Y:S01]  /*3d30*/  IADD3 R10, P3, P4, R20, R98, R10 ;  /* 0x00000062140a7210 */ /* 0x000fe20007c7e00a */
[----:B------:R-:W-:Y:S02]  /*3d40*/  IMAD.IADD R20, R23, 0x1, R11 ;  /* 0x0000000117147824 */ /* 0x000fe400078e020b */
[----:B------:R-:W-:-:S05]  /*3d50*/  @!P5 IMAD R15, R24, R93, R14 ;  /* 0x0000005d180fd224 */ /* 0x000fca00078e020e */
[----:B------:R1:W-:Y:S01]  /*3d60*/  @!P5 STG.E.U8 desc[UR36][R4.64], R15 ;  /* 0x0000000f0400d986 */ /* 0x0003e2000c101124 */
[----:B------:R-:W-:Y:S05]  /*3d70*/  @P2 BRA `(.L_x_44) ;  /* 0x00000000000c2947 */ /* 0x000fea0003800000 */
[----:B------:R-:W1:Y:S02]  /*3d80*/  LDG.E.U8 R108, desc[UR36][R8.64+0x1] ;  /* 0x00000124086c7981 */ /* 0x000e64000c1e1100 */
[----:B-1----:R-:W-:-:S05]  /*3d90*/  PRMT R15, R108, 0x8880, RZ ;  /* 0x000088806c0f7816 */ /* 0x002fca00000000ff */
[----:B------:R-:W-:-:S07]  /*3da0*/  IMAD R14, R15, R94, RZ ;  /* 0x0000005e0f0e7224 */ /* 0x000fce00078e02ff */
.L_x_44:
[----:B------:R-:W-:Y:S05]  /*3db0*/  BSYNC B1 ;  /* 0x0000000000017941 */ /* 0x000fea0003800000 */
.L_x_43:
[----:B------:R-:W-:Y:S01]  /*3dc0*/  ISETP.LT.OR P5, PT, R3, 0x1, !P0 ;  /* 0x000000010300780c */ /* 0x000fe200047a1670 */
[----:B------:R-:W-:Y:S01]  /*3dd0*/  @!P2 IMAD R25, R25, R93, R14 ;  /* 0x0000005d1919a224 */ /* 0x000fe200078e020e */
[----:B------:R-:W-:Y:S01]  /*3de0*/  BSSY B1, `(.L_x_45) ;  /* 0x000000a000017945 */ /* 0x000fe20003800000 */
[----:B------:R-:W-:Y:S02]  /*3df0*/  IADD3.X R11, R13, R99, R20, P3, P4 ;  /* 0x000000630d0b7210 */ /* 0x000fe40001fe8414 */
[C---:B------:R-:W-:Y:S01]  /*3e00*/  ISETP.LT.OR P3, PT, R3.reuse, 0x2, !P0 ;  /* 0x000000020300780c */ /* 0x040fe20004761670 */
[----:B------:R2:W-:Y:S01]  /*3e10*/  @!P2 STG.E.U8 desc[UR36][R4.64+0x1], R25 ;  /* 0x000001190400a986 */ /* 0x0005e2000c101124 */
[C---:B------:R-:W-:Y:S02]  /*3e20*/  ISETP.LT.OR P4, PT, R3.reuse, 0x9, !P1 ;  /* 0x000000090300780c */ /* 0x040fe40004f81670 */
[----:B------:R-:W-:-:S04]  /*3e30*/  ISETP.LT.OR P2, PT, R3, 0xa, !P1 ;  /* 0x0000000a0300780c */ /* 0x000fc80004f41670 */
[----:B------:R-:W-:Y:S09]  /*3e40*/  @P5 BRA `(.L_x_46) ;  /* 0x00000000000c5947 */ /* 0x000ff20003800000 */
[----:B------:R-:W3:Y:S02]  /*3e50*/  LDG.E.U8 R108, desc[UR36][R10.64] ;  /* 0x000000240a6c7981 */ /* 0x000ee4000c1e1100 */
[----:B---3--:R-:W-:-:S05]  /*3e60*/  PRMT R13, R108, 0x8880, RZ ;  /* 0x000088806c0d7816 */ /* 0x008fca00000000ff */
[----:B------:R-:W-:-:S07]  /*3e70*/  IMAD R14, R13, R94, RZ ;  /* 0x0000005e0d0e7224 */ /* 0x000fce00078e02ff */
.L_x_46:
[----:B------:R-:W-:Y:S05]  /*3e80*/  BSYNC B1 ;  /* 0x0000000000017941 */ /* 0x000fea0003800000 */
.L_x_45:
[----:B------:R-:W-:Y:S01]  /*3e90*/  @!P5 IMAD R13, R26, R93, R14 ;  /* 0x0000005d1a0dd224 */ /* 0x000fe200078e020e */
[----:B------:R-:W-:Y:S04]  /*3ea0*/  BSSY B1, `(.L_x_47) ;  /* 0x0000006000017945 */ /* 0x000fe80003800000 */
[----:B------:R3:W-:Y:S01]  /*3eb0*/  @!P5 STG.E.U8 desc[UR36][R6.64], R13 ;  /* 0x0000000d0600d986 */ /* 0x0007e2000c101124 */
[----:B------:R-:W-:Y:S05]  /*3ec0*/  @P3 BRA `(.L_x_48) ;  /* 0x00000000000c3947 */ /* 0x000fea0003800000 */
[----:B------:R-:W3:Y:S02]  /*3ed0*/  LDG.E.U8 R108, desc[UR36][R10.64+0x1] ;  /* 0x000001240a6c7981 */ /* 0x000ee4000c1e1100 */
[----:B---3--:R-:W-:-:S05]  /*3ee0*/  PRMT R13, R108, 0x8880, RZ ;  /* 0x000088806c0d7816 */ /* 0x008fca00000000ff */
[----:B------:R-:W-:-:S07]  /*3ef0*/  IMAD R14, R13, R94, RZ ;  /* 0x0000005e0d0e7224 */ /* 0x000fce00078e02ff */
.L_x_48:
[----:B------:R-:W-:Y:S05]  /*3f00*/  BSYNC B1 ;  /* 0x0000000000017941 */ /* 0x000fea0003800000 */
.L_x_47:
[----:B------:R-:W-:Y:S01]  /*3f10*/  @!P3 IMAD R27, R27, R93, R14 ;  /* 0x0000005d1b1bb224 */ /* 0x000fe200078e020e */
[----:B------:R-:W-:Y:S04]  /*3f20*/  BSSY B1, `(.L_x_49) ;  /* 0x0000006000017945 */ /* 0x000fe80003800000 */
[----:B------:R4:W-:Y:S01]  /*3f30*/  @!P3 STG.E.U8 desc[UR36][R6.64+0x1], R27 ;  /* 0x0000011b0600b986 */ /* 0x0009e2000c101124 */
[----:B------:R-:W-:Y:S05]  /*3f40*/  @P4 BRA `(.L_x_50) ;  /* 0x00000000000c4947 */ /* 0x000fea0003800000 */
[----:B------:R-:W3:Y:S02]  /*3f50*/  LDG.E.U8 R108, desc[UR36][R8.64+0x8] ;  /* 0x00000824086c7981 */ /* 0x000ee4000c1e1100 */
[----:B---3--:R-:W-:-:S05]  /*3f60*/  PRMT R13, R108, 0x8880, RZ ;  /* 0x000088806c0d7816 */ /* 0x008fca00000000ff */
[----:B------:R-:W-:-:S07]  /*3f70*/  IMAD R14, R13, R94, RZ ;  /* 0x0000005e0d0e7224 */ /* 0x000fce00078e02ff */
.L_x_50:
[----:B------:R-:W-:Y:S05]  /*3f80*/  BSYNC B1 ;  /* 0x0000000000017941 */ /* 0x000fea0003800000 */
.L_x_49:
[----:B---3--:R-:W-:Y:S01]  /*3f90*/  @!P4 IMAD R13, R28, R93, R14 ;  /* 0x0000005d1c0dc224 */ /* 0x008fe200078e020e */
[----:B------:R-:W-:Y:S04]  /*3fa0*/  BSSY B1, `(.L_x_51) ;  /* 0x0000006000017945 */ /* 0x000fe80003800000 */
[----:B------:R3:W-:Y:S01]  /*3fb0*/  @!P4 STG.E.U8 desc[UR36][R4.64+0x8], R13 ;  /* 0x0000080d0400c986 */ /* 0x0007e2000c101124 */
[----:B------:R-:W-:Y:S05]  /*3fc0*/  @P2 BRA `(.L_x_52) ;  /* 0x00000000000c2947 */ /* 0x000fea0003800000 */
[----:B------:R-:W3:Y:S02]  /*3fd0*/  LDG.E.U8 R108, desc[UR36][R8.64+0x9] ;  /* 0x00000924086c7981 */ /* 0x000ee4000c1e1100 */
[----:B---3--:R-:W-:-:S05]  /*3fe0*/  PRMT R13, R108, 0x8880, RZ ;  /* 0x000088806c0d7816 */ /* 0x008fca00000000ff */
[----:B------:R-:W-:-:S07]  /*3ff0*/  IMAD R14, R13, R94, RZ ;  /* 0x0000005e0d0e7224 */ /* 0x000fce00078e02ff */
.L_x_52:
[----:B------:R-:W-:Y:S05]  /*4000*/  BSYNC B1 ;  /* 0x0000000000017941 */ /* 0x000fea0003800000 */
.L_x_51:
[----:B------:R-:W-:Y:S01]  /*4010*/  ISETP.LT.OR P4, PT, R3, 0x9, !P0 ;  /* 0x000000090300780c */ /* 0x000fe20004781670 */
[----:B------:R-:W-:Y:S01]  /*4020*/  @!P2 IMAD R29, R29, R93, R14 ;  /* 0x0000005d1d1da224 */ /* 0x000fe200078e020e */
[----:B------:R-:W-:Y:S01]  /*4030*/  BSSY B1, `(.L_x_53) ;  /* 0x0000009000017945 */ /* 0x000fe20003800000 */
[C---:B------:R-:W-:Y:S02]  /*4040*/  ISETP.LT.OR P3, PT, R3.reuse, 0xa, !P0 ;  /* 0x0000000a0300780c */ /* 0x040fe40004761670 */
[C---:B------:R-:W-:Y:S01]  /*4050*/  ISETP.LT.OR P5, PT, R3.reuse, 0x11, !P1 ;  /* 0x000000110300780c */ /* 0x040fe20004fa1670 */
[----:B------:R0:W-:Y:S01]  /*4060*/  @!P2 STG.E.U8 desc[UR36][R4.64+0x9], R29 ;  /* 0x0000091d0400a986 */ /* 0x0001e2000c101124 */
[----:B------:R-:W-:-:S06]  /*4070*/  ISETP.LT.OR P2, PT, R3, 0x12, !P1 ;  /* 0x000000120300780c */ /* 0x000fcc0004f41670 */
[----:B------:R-:W-:Y:S07]  /*4080*/  @P4 BRA `(.L_x_54) ;  /* 0x00000000000c4947 */ /* 0x000fee0003800000 */
[----:B------:R-:W3:Y:S02]  /*4090*/  LDG.E.U8 R108, desc[UR36][R10.64+0x8] ;  /* 0x000008240a6c7981 */ /* 0x000ee4000c1e1100 */
[----:B---3--:R-:W-:-:S05]  /*40a0*/  PRMT R13, R108, 0x8880, RZ ;  /* 0x000088806c0d7816 */ /* 0x008fca00000000ff */
[----:B------:R-:W-:-:S07]  /*40b0*/  IMAD R14, R13, R94, RZ ;  /* 0x0000005e0d0e7224 */ /* 0x000fce00078e02ff */
.L_x_54:
[----:B------:R-:W-:Y:S05]  /*40c0*/  BSYNC B1 ;  /* 0x0000000000017941 */ /* 0x000fea0003800000 */
.L_x_53:
[----:B---3--:R-:W-:Y:S01]  /*40d0*/  @!P4 IMAD R13, R30, R93, R14 ;  /* 0x0000005d1e0dc224 */ /* 0x008fe200078e020e */
[----:B------:R-:W-:Y:S04]  /*40e0*/  BSSY B1, `(.L_x_55) ;  /* 0x0000006000017945 */ /* 0x000fe80003800000 */
[----:B------:R3:W-:Y:S01]  /*40f0*/  @!P4 STG.E.U8 desc[UR36][R6.64+0x8], R13 ;  /* 0x0000080d0600c986 */ /* 0x0007e2000c101124 */
[----:B------:R-:W-:Y:S05]  /*4100*/  @P3 BRA `(.L_x_56) ;  /* 0x00000000000c3947 */ /* 0x000fea0003800000 */
[----:B------:R-:W3:Y:S02]  /*4110*/  LDG.E.U8 R108, desc[UR36][R10.64+0x9] ;  /* 0x000009240a6c7981 */ /* 0x000ee4000c1e1100 */
[----:B---3--:R-:W-:-:S05]  /*4120*/  PRMT R13, R108, 0x8880, RZ ;  /* 0x000088806c0d7816 */ /* 0x008fca00000000ff */
[----:B------:R-:W-:-:S07]  /*4130*/  IMAD R14, R13, R94, RZ ;  /* 0x0000005e0d0e7224 */ /* 0x000fce00078e02ff */
.L_x_56:
[----:B------:R-:W-:Y:S05]  /*4140*/  BSYNC B1 ;  /* 0x0000000000017941 */ /* 0x000fea0003800000 */
.L_x_55:
[----:B------:R-:W-:Y:S01]  /*4150*/  @!P3 IMAD R31, R31, R93, R14 ;  /* 0x0000005d1f1fb224 */ /* 0x000fe200078e020e */
[----:B------:R-:W-:Y:S04]  /*4160*/  BSSY B1, `(.L_x_57) ;  /* 0x0000006000017945 */ /* 0x000fe80003800000 */
[----:B------:R0:W-:Y:S01]  /*4170*/  @!P3 STG.E.U8 desc[UR36][R6.64+0x9], R31 ;  /* 0x0000091f0600b986 */ /* 0x0001e2000c101124 */
[----:B------:R-:W-:Y:S05]  /*4180*/  @P5 BRA `(.L_x_58) ;  /* 0x00000000000c5947 */ /* 0x000fea0003800000 */
[----:B------:R-:W3:Y:S02]  /*4190*/  LDG.E.U8 R108, desc[UR36][R8.64+0x10] ;  /* 0x00001024086c7981 */ /* 0x000ee4000c1e1100 */
[----:B---3--:R-:W-:-:S05]  /*41a0*/  PRMT R13, R108, 0x8880, RZ ;  /* 0x000088806c0d7816 */ /* 0x008fca00000000ff */
[----:B------:R-:W-:-:S07]  /*41b0*/  IMAD R14, R13, R94, RZ ;  /* 0x0000005e0d0e7224 */ /* 0x000fce00078e02ff */
.L_x_58:
[----:B------:R-:W-:Y:S05]  /*41c0*/  BSYNC B1 ;  /* 0x0000000000017941 */ /* 0x000fea0003800000 */
.L_x_57:
[----:B---3--:R-:W-:Y:S01]  /*41d0*/  @!P5 IMAD R13, R32, R93, R14 ;  /* 0x0000005d200dd224 */ /* 0x008fe200078e020e */
[----:B------:R-:W-:Y:S04]  /*41e0*/  BSSY B1, `(.L_x_59) ;  /* 0x0000006000017945 */ /* 0x000fe80003800000 */
[----:B------:R3:W-:Y:S01]  /*41f0*/  @!P5 STG.E.U8 desc[UR36][R4.64+0x10], R13 ;  /* 0x0000100d0400d986 */ /* 0x0007e2000c101124 */
[----:B------:R-:W-:Y:S05]  /*4200*/  @P2 BRA `(.L_x_60) ;  /* 0x00000000000c2947 */ /* 0x000fea0003800000 */
[----:B------:R-:W3:Y:S02]  /*4210*/  LDG.E.U8 R108, desc[UR36][R8.64+0x11] ;  /* 0x00001124086c7981 */ /* 0x000ee4000c1e1100 */
[----:B---3--:R-:W-:-:S05]  /*4220*/  PRMT R13, R108, 0x8880, RZ ;  /* 0x000088806c0d7816 */ /* 0x008fca00000000ff */
[----:B------:R-:W-:-:S07]  /*4230*/  IMAD R14, R13, R94, RZ ;  /* 0x0000005e0d0e7224 */ /* 0x000fce00078e02ff */
.L_x_60:
[----:B------:R-:W-:Y:S05]  /*4240*/  BSYNC B1 ;  /* 0x0000000000017941 */ /* 0x000fea0003800000 */
.L_x_59:
        /* <DEDUP_REMOVED lines=11> */
.L_x_62:
[----:B------:R-:W-:Y:S05]  /*4300*/  BSYNC B1 ;  /* 0x0000000000017941 */ /* 0x000fea0003800000 */
.L_x_61:
[----:B---3--:R-:W-:Y:S01]  /*4310*/  @!P4 IMAD R13, R34, R93, R14 ;  /* 0x0000005d220dc224 */ /* 0x008fe200078e020e */
[----:B------:R-:W-:Y:S04]  /*4320*/  BSSY B1, `(.L_x_63) ;  /* 0x0000006000017945 */ /* 0x000fe80003800000 */
[----:B------:R3:W-:Y:S01]  /*4330*/  @!P4 STG.E.U8 desc[UR36][R6.64+0x10], R13 ;  /* 0x0000100d0600c986 */ /* 0x0007e2000c101124 */
[----:B------:R-:W-:Y:S05]  /*4340*/  @P3 BRA `(.L_x_64) ;  /* 0x00000000000c3947 */ /* 0x000fea0003800000 */
[----:B------:R-:W3:Y:S02]  /*4350*/  LDG.E.U8 R108, desc[UR36][R10.64+0x11] ;  /* 0x000011240a6c7981 */ /* 0x000ee4000c1e1100 */
[----:B---3--:R-:W-:-:S05]  /*4360*/  PRMT R13, R108, 0x8880, RZ ;  /* 0x000088806c0d7816 */ /* 0x008fca00000000ff */
[----:B------:R-:W-:-:S07]  /*4370*/  IMAD R14, R13, R94, RZ ;  /* 0x0000005e0d0e7224 */ /* 0x000fce00078e02ff */
.L_x_64:
[----:B------:R-:W-:Y:S05]  /*4380*/  BSYNC B1 ;  /* 0x0000000000017941 */ /* 0x000fea0003800000 */
.L_x_63:
[----:B------:R-:W-:Y:S01]  /*4390*/  @!P3 IMAD R35, R35, R93, R14 ;  /* 0x0000005d2323b224 */ /* 0x000fe200078e020e */
[----:B------:R-:W-:Y:S04]  /*43a0*/  BSSY B1, `(.L_x_65) ;  /* 0x0000006000017945 */ /* 0x000fe80003800000 */
[----:B------:R0:W-:Y:S01]  /*43b0*/  @!P3 STG.E.U8 desc[UR36][R6.64+0x11], R35 ;  /* 0x000011230600b986 */ /* 0x0001e2000c101124 */
[----:B------:R-:W-:Y:S05]  /*43c0*/  @P5 BRA `(.L_x_66) ;  /* 0x00000000000c5947 */ /* 0x000fea0003800000 */
[----:B------:R-:W3:Y:S02]  /*43d0*/  LDG.E.U8 R108, desc[UR36][R8.64+0x18] ;  /* 0x00001824086c7981 */ /* 0x000ee4000c1e1100 */
[----:B---3--:R-:W-:-:S05]  /*43e0*/  PRMT R13, R108, 0x8880, RZ ;  /* 0x000088806c0d7816 */ /* 0x008fca00000000ff */
[----:B------:R-:W-:-:S07]  /*43f0*/  IMAD R14, R13, R94, RZ ;  /* 0x0000005e0d0e7224 */ /* 0x000fce00078e02ff */
.L_x_66:
[----:B------:R-:W-:Y:S05]  /*4400*/  BSYNC B1 ;  /* 0x0000000000017941 */ /* 0x000fea0003800000 */
.L_x_65:
[----:B---3--:R-:W-:Y:S01]  /*4410*/  @!P5 IMAD R13, R36, R93, R14 ;  /* 0x0000005d240dd224 */ /* 0x008fe200078e020e */
[----:B------:R-:W-:Y:S04]  /*4420*/  BSSY B1, `(.L_x_67) ;  /* 0x0000006000017945 */ /* 0x000fe80003800000 */
[----:B------:R3:W-:Y:S01]  /*4430*/  @!P5 STG.E.U8 desc[UR36][R4.64+0x18], R13 ;  /* 0x0000180d0400d986 */ /* 0x0007e2000c101124 */
[----:B------:R-:W-:Y:S05]  /*4440*/  @P2 BRA `(.L_x_68) ;  /* 0x00000000000c2947 */ /* 0x000fea0003800000 */
[----:B------:R-:W3:Y:S02]  /*4450*/  LDG.E.U8 R108, desc[UR36][R8.64+0x19] ;  /* 0x00001924086c7981 */ /* 0x000ee4000c1e1100 */
[----:B---3--:R-:W-:-:S05]  /*4460*/  PRMT R13, R108, 0x8880, RZ ;  /* 0x000088806c0d7816 */ /* 0x008fca00000000ff */
[----:B------:R-:W-:-:S07]  /*4470*/  IMAD R14, R13, R94, RZ ;  /* 0x0000005e0d0e7224 */ /* 0x000fce00078e02ff */
.L_x_68:
[----:B------:R-:W-:Y:S05]  /*4480*/  BSYNC B1 ;  /* 0x0000000000017941 */ /* 0x000fea0003800000 */
.L_x_67:
        /* <DEDUP_REMOVED lines=11> */
.L_x_70:
[----:B------:R-:W-:Y:S05]  /*4540*/  BSYNC B1 ;  /* 0x0000000000017941 */ /* 0x000fea0003800000 */
.L_x_69:
[----:B---3--:R-:W-:Y:S01]  /*4550*/  @!P4 IMAD R13, R38, R93, R14 ;  /* 0x0000005d260dc224 */ /* 0x008fe200078e020e */
[----:B------:R-:W-:Y:S04]  /*4560*/  BSSY B1, `(.L_x_71) ;  /* 0x0000006000017945 */ /* 0x000fe80003800000 */
[----:B------:R3:W-:Y:S01]  /*4570*/  @!P4 STG.E.U8 desc[UR36][R6.64+0x18], R13 ;  /* 0x0000180d0600c986 */ /* 0x0007e2000c101124 */
[----:B------:R-:W-:Y:S05]  /*4580*/  @P3 BRA `(.L_x_72) ;  /* 0x00000000000c3947 */ /* 0x000fea0003800000 */
[----:B------:R-:W3:Y:S02]  /*4590*/  LDG.E.U8 R108, desc[UR36][R10.64+0x19] ;  /* 0x000019240a6c7981 */ /* 0x000ee4000c1e1100 */
[----:B---3--:R-:W-:-:S05]  /*45a0*/  PRMT R13, R108, 0x8880, RZ ;  /* 0x000088806c0d7816 */ /* 0x008fca00000000ff */
[----:B------:R-:W-:-:S07]  /*45b0*/  IMAD R14, R13, R94, RZ ;  /* 0x0000005e0d0e7224 */ /* 0x000fce00078e02ff */
.L_x_72:
[----:B------:R-:W-:Y:S05]  /*45c0*/  BSYNC B1 ;  /* 0x0000000000017941 */ /* 0x000fea0003800000 */
.L_x_71:
[----:B------:R-:W-:Y:S01]  /*45d0*/  @!P3 IMAD R39, R39, R93, R14 ;  /* 0x0000005d2727b224 */ /* 0x000fe200078e020e */
[----:B------:R-:W-:Y:S04]  /*45e0*/  BSSY B1, `(.L_x_73) ;  /* 0x0000006000017945 */ /* 0x000fe80003800000 */
[----:B------:R0:W-:Y:S01]  /*45f0*/  @!P3 STG.E.U8 desc[UR36][R6.64+0x19], R39 ;  /* 0x000019270600b986 */ /* 0x0001e2000c101124 */
[----:B------:R-:W-:Y:S05]  /*4600*/  @P5 BRA `(.L_x_74) ;  /* 0x00000000000c5947 */ /* 0x000fea0003800000 */
[----:B------:R-:W3:Y:S02]  /*4610*/  LDG.E.U8 R108, desc[UR36][R8.64+0x20] ;  /* 0x00002024086c7981 */ /* 0x000ee4000c1e1100 */
[----:B---3--:R-:W-:-:S05]  /*4620*/  PRMT R13, R108, 0x8880, RZ ;  /* 0x000088806c0d7816 */ /* 0x008fca00000000ff */
[----:B------:R-:W-:-:S07]  /*4630*/  IMAD R14, R13, R94, RZ ;  /* 0x0000005e0d0e7224 */ /* 0x000fce00078e02ff */
.L_x_74:
[----:B------:R-:W-:Y:S05]  /*4640*/  BSYNC B1 ;  /* 0x0000000000017941 */ /* 0x000fea0003800000 */
.L_x_73:
[----:B---3--:R-:W-:Y:S01]  /*4650*/  @!P5 IMAD R13, R40, R93, R14 ;  /* 0x0000005d280dd224 */ /* 0x008fe200078e020e */
[----:B------:R-:W-:Y:S04]  /*4660*/  BSSY B1, `(.L_x_75) ;  /* 0x0000006000017945 */ /* 0x000fe80003800000 */
[----:B------:R3:W-:Y:S01]  /*4670*/  @!P5 STG.E.U8 desc[UR36][R4.64+0x20], R13 ;  /* 0x0000200d0400d986 */ /* 0x0007e2000c101124 */
[----:B------:R-:W-:Y:S05]  /*4680*/  @P2 BRA `(.L_x_76) ;  /* 0x00000000000c2947 */ /* 0x000fea0003800000 */
[----:B------:R-:W3:Y:S02]  /*4690*/  LDG.E.U8 R108, desc[UR36][R8.64+0x21] ;  /* 0x00002124086c7981 */ /* 0x000ee4000c1e1100 */
[----:B---3--:R-:W-:-:S05]  /*46a0*/  PRMT R13, R108, 0x8880, RZ ;  /* 0x000088806c0d7816 */ /* 0x008fca00000000ff */
[----:B------:R-:W-:-:S07]  /*46b0*/  IMAD R14, R13, R94, RZ ;  /* 0x0000005e0d0e7224 */ /* 0x000fce00078e02ff */
.L_x_76:
[----:B------:R-:W-:Y:S05]  /*46c0*/  BSYNC B1 ;  /* 0x0000000000017941 */ /* 0x000fea0003800000 */
.L_x_75:
        /* <DEDUP_REMOVED lines=11> */
.L_x_78:
[----:B------:R-:W-:Y:S05]  /*4780*/  BSYNC B1 ;  /* 0x0000000000017941 */ /* 0x000fea0003800000 */
.L_x_77:
[----:B---3--:R-:W-:Y:S01]  /*4790*/  @!P4 IMAD R13, R42, R93, R14 ;  /* 0x0000005d2a0dc224 */ /* 0x008fe200078e020e */
[----:B------:R-:W-:Y:S04]  /*47a0*/  BSSY B1, `(.L_x_79) ;  /* 0x0000006000017945 */ /* 0x000fe80003800000 */
[----:B------:R3:W-:Y:S01]  /*47b0*/  @!P4 STG.E.U8 desc[UR36][R6.64+0x20], R13 ;  /* 0x0000200d0600c986 */ /* 0x0007e2000c101124 */
[----:B------:R-:W-:Y:S05]  /*47c0*/  @P3 BRA `(.L_x_80) ;  /* 0x00000000000c3947 */ /* 0x000fea0003800000 */
[----:B------:R-:W3:Y:S02]  /*47d0*/  LDG.E.U8 R108, desc[UR36][R10.64+0x21] ;  /* 0x000021240a6c7981 */ /* 0x000ee4000c1e1100 */
[----:B---3--:R-:W-:-:S05]  /*47e0*/  PRMT R13, R108, 0x8880, RZ ;  /* 0x000088806c0d7816 */ /* 0x008fca00000000ff */
[----:B------:R-:W-:-:S07]  /*47f0*/  IMAD R14, R13, R94, RZ ;  /* 0x0000005e0d0e7224 */ /* 0x000fce00078e02ff */
.L_x_80:
[----:B------:R-:W-:Y:S05]  /*4800*/  BSYNC B1 ;  /* 0x0000000000017941 */ /* 0x000fea0003800000 */
.L_x_79:
[----:B------:R-:W-:Y:S01]  /*4810*/  @!P3 IMAD R43, R43, R93, R14 ;  /* 0x0000005d2b2bb224 */ /* 0x000fe200078e020e */
[----:B------:R-:W-:Y:S04]  /*4820*/  BSSY B1, `(.L_x_81) ;  /* 0x0000006000017945 */ /* 0x000fe80003800000 */
[----:B------:R0:W-:Y:S01]  /*4830*/  @!P3 STG.E.U8 desc[UR36][R6.64+0x21], R43 ;  /* 0x0000212b0600b986 */ /* 0x0001e2000c101124 */
[----:B------:R-:W-:Y:S05]  /*4840*/  @P5 BRA `(.L_x_82) ;  /* 0x00000000000c5947 */ /* 0x000fea0003800000 */
[----:B------:R-:W3:Y:S02]  /*4850*/  LDG.E.U8 R108, desc[UR36][R8.64+0x28] ;  /* 0x00002824086c7981 */ /* 0x000ee4000c1e1100 */
[----:B---3--:R-:W-:-:S05]  /*4860*/  PRMT R13, R108, 0x8880, RZ ;  /* 0x000088806c0d7816 */ /* 0x008fca00000000ff */
[----:B------:R-:W-:-:S07]  /*4870*/  IMAD R14, R13, R94, RZ ;  /* 0x0000005e0d0e7224 */ /* 0x000fce00078e02ff */
.L_x_82:
[----:B------:R-:W-:Y:S05]  /*4880*/  BSYNC B1 ;  /* 0x0000000000017941 */ /* 0x000fea0003800000 */
.L_x_81:
[----:B---3--:R-:W-:Y:S01]  /*4890*/  @!P5 IMAD R13, R44, R93, R14 ;  /* 0x0000005d2c0dd224 */ /* 0x008fe200078e020e */
[----:B------:R-:W-:Y:S04]  /*48a0*/  BSSY B1, `(.L_x_83) ;  /* 0x0000006000017945 */ /* 0x000fe80003800000 */
[----:B------:R3:W-:Y:S01]  /*48b0*/  @!P5 STG.E.U8 desc[UR36][R4.64+0x28], R13 ;  /* 0x0000280d0400d986 */ /* 0x0007e2000c101124 */
[----:B------:R-:W-:Y:S05]  /*48c0*/  @P2 BRA `(.L_x_84) ;  /* 0x00000000000c2947 */ /* 0x000fea0003800000 */
[----:B------:R-:W3:Y:S02]  /*48d0*/  LDG.E.U8 R108, desc[UR36][R8.64+0x29] ;  /* 0x00002924086c7981 */ /* 0x000ee4000c1e1100 */
[----:B---3--:R-:W-:-:S05]  /*48e0*/  PRMT R13, R108, 0x8880, RZ ;  /* 0x000088806c0d7816 */ /* 0x008fca00000000ff */
[----:B------:R-:W-:-:S07]  /*48f0*/  IMAD R14, R13, R94, RZ ;  /* 0x0000005e0d0e7224 */ /* 0x000fce00078e02ff */
.L_x_84:
[----:B------:R-:W-:Y:S05]  /*4900*/  BSYNC B1 ;  /* 0x0000000000017941 */ /* 0x000fea0003800000 */
.L_x_83:
        /* <DEDUP_REMOVED lines=11> */
.L_x_86:
[----:B------:R-:W-:Y:S05]  /*49c0*/  BSYNC B1 ;  /* 0x0000000000017941 */ /* 0x000fea0003800000 */
.L_x_85:
[----:B---3--:R-:W-:Y:S01]  /*49d0*/  @!P4 IMAD R13, R46, R93, R14 ;  /* 0x0000005d2e0dc224 */ /* 0x008fe200078e020e */
[----:B------:R-:W-:Y:S04]  /*49e0*/  BSSY B1, `(.L_x_87) ;  /* 0x0000006000017945 */ /* 0x000fe80003800000 */
[----:B------:R3:W-:Y:S01]  /*49f0*/  @!P4 STG.E.U8 desc[UR36][R6.64+0x28], R13 ;  /* 0x0000280d0600c986 */ /* 0x0007e2000c101124 */
[----:B------:R-:W-:Y:S05]  /*4a00*/  @P3 BRA `(.L_x_88) ;  /* 0x00000000000c3947 */ /* 0x000fea0003800000 */
[----:B------:R-:W3:Y:S02]  /*4a10*/  LDG.E.U8 R108, desc[UR36][R10.64+0x29] ;  /* 0x000029240a6c7981 */ /* 0x000ee4000c1e1100 */
[----:B---3--:R-:W-:-:S05]  /*4a20*/  PRMT R13, R108, 0x8880, RZ ;  /* 0x000088806c0d7816 */ /* 0x008fca00000000ff */
[----:B------:R-:W-:-:S07]  /*4a30*/  IMAD R14, R13, R94, RZ ;  /* 0x0000005e0d0e7224 */ /* 0x000fce00078e02ff */
.L_x_88:
[----:B------:R-:W-:Y:S05]  /*4a40*/  BSYNC B1 ;  /* 0x0000000000017941 */ /* 0x000fea0003800000 */
.L_x_87:
[----:B------:R-:W-:Y:S01]  /*4a50*/  @!P3 IMAD R47, R47, R93, R14 ;  /* 0x0000005d2f2fb224 */ /* 0x000fe200078e020e */
[----:B------:R-:W-:Y:S04]  /*4a60*/  BSSY B1, `(.L_x_89) ;  /* 0x0000006000017945 */ /* 0x000fe80003800000 */
[----:B------:R0:W-:Y:S01]  /*4a70*/  @!P3 STG.E.U8 desc[UR36][R6.64+0x29], R47 ;  /* 0x0000292f0600b986 */ /* 0x0001e2000c101124 */
[----:B------:R-:W-:Y:S05]  /*4a80*/  @P5 BRA `(.L_x_90) ;  /* 0x00000000000c5947 */ /* 0x000fea0003800000 */
[----:B------:R-:W3:Y:S02]  /*4a90*/  LDG.E.U8 R108, desc[UR36][R8.64+0x30] ;  /* 0x00003024086c7981 */ /* 0x000ee4000c1e1100 */
[----:B---3--:R-:W-:-:S05]  /*4aa0*/  PRMT R13, R108, 0x8880, RZ ;  /* 0x000088806c0d7816 */ /* 0x008fca00000000ff */
[----:B------:R-:W-:-:S07]  /*4ab0*/  IMAD R14, R13, R94, RZ ;  /* 0x0000005e0d0e7224 */ /* 0x000fce00078e02ff */
.L_x_90:
[----:B------:R-:W-:Y:S05]  /*4ac0*/  BSYNC B1 ;  /* 0x0000000000017941 */ /* 0x000fea0003800000 */
.L_x_89:
[----:B---3--:R-:W-:Y:S01]  /*4ad0*/  @!P5 IMAD R13, R48, R93, R14 ;  /* 0x0000005d300dd224 */ /* 0x008fe200078e020e */
[----:B------:R-:W-:Y:S04]  /*4ae0*/  BSSY B1, `(.L_x_91) ;  /* 0x0000006000017945 */ /* 0x000fe80003800000 */
[----:B------:R3:W-:Y:S01]  /*4af0*/  @!P5 STG.E.U8 desc[UR36][R4.64+0x30], R13 ;  /* 0x0000300d0400d986 */ /* 0x0007e2000c101124 */
[----:B------:R-:W-:Y:S05]  /*4b00*/  @P2 BRA `(.L_x_92) ;  /* 0x00000000000c2947 */ /* 0x000fea0003800000 */
[----:B------:R-:W3:Y:S02]  /*4b10*/  LDG.E.U8 R108, desc[UR36][R8.64+0x31] ;  /* 0x00003124086c7981 */ /* 0x000ee4000c1e1100 */
[----:B---3--:R-:W-:-:S05]  /*4b20*/  PRMT R13, R108, 0x8880, RZ ;  /* 0x000088806c0d7816 */ /* 0x008fca00000000ff */
[----:B------:R-:W-:-:S07]  /*4b30*/  IMAD R14, R13, R94, RZ ;  /* 0x0000005e0d0e7224 */ /* 0x000fce00078e02ff */
.L_x_92:
[----:B------:R-:W-:Y:S05]  /*4b40*/  BSYNC B1 ;  /* 0x0000000000017941 */ /* 0x000fea0003800000 */
.L_x_91:
        /* <DEDUP_REMOVED lines=11> */
.L_x_94:
[----:B------:R-:W-:Y:S05]  /*4c00*/  BSYNC B1 ;  /* 0x0000000000017941 */ /* 0x000fea0003800000 */
.L_x_93:
[----:B---3--:R-:W-:Y:S01]  /*4c10*/  @!P4 IMAD R13, R50, R93, R14 ;  /* 0x0000005d320dc224 */ /* 0x008fe200078e020e */
[----:B------:R-:W-:Y:S04]  /*4c20*/  BSSY B1, `(.L_x_95) ;  /* 0x0000006000017945 */ /* 0x000fe80003800000 */
[----:B------:R3:W-:Y:S01]  /*4c30*/  @!P4 STG.E.U8 desc[UR36][R6.64+0x30], R13 ;  /* 0x0000300d0600c986 */ /* 0x0007e2000c101124 */
[----:B------:R-:W-:Y:S05]  /*4c40*/  @P3 BRA `(.L_x_96) ;  /* 0x00000000000c3947 */ /* 0x000fea0003800000 */
[----:B------:R-:W3:Y:S02]  /*4c50*/  LDG.E.U8 R108, desc[UR36][R10.64+0x31] ;  /* 0x000031240a6c7981 */ /* 0x000ee4000c1e1100 */
[----:B---3--:R-:W-:-:S05]  /*4c60*/  PRMT R13, R108, 0x8880, RZ ;  /* 0x000088806c0d7816 */ /* 0x008fca00000000ff */
[----:B------:R-:W-:-:S07]  /*4c70*/  IMAD R14, R13, R94, RZ ;  /* 0x0000005e0d0e7224 */ /* 0x000fce00078e02ff */
.L_x_96:
[----:B------:R-:W-:Y:S05]  /*4c80*/  BSYNC B1 ;  /* 0x0000000000017941 */ /* 0x000fea0003800000 */
.L_x_95:
[----:B------:R-:W-:Y:S01]  /*4c90*/  @!P3 IMAD R51, R51, R93, R14 ;  /* 0x0000005d3333b224 */ /* 0x000fe200078e020e */
[----:B------:R-:W-:Y:S04]  /*4ca0*/  BSSY B1, `(.L_x_97) ;  /* 0x0000006000017945 */ /* 0x000fe80003800000 */
[----:B------:R0:W-:Y:S01]  /*4cb0*/  @!P3 STG.E.U8 desc[UR36][R6.64+0x31], R51 ;  /* 0x000031330600b986 */ /* 0x0001e2000c101124 */
[----:B------:R-:W-:Y:S05]  /*4cc0*/  @P5 BRA `(.L_x_98) ;  /* 0x00000000000c5947 */ /* 0x000fea0003800000 */
[----:B------:R-:W3:Y:S02]  /*4cd0*/  LDG.E.U8 R108, desc[UR36][R8.64+0x38] ;  /* 0x00003824086c7981 */ /* 0x000ee4000c1e1100 */
[----:B---3--:R-:W-:-:S05]  /*4ce0*/  PRMT R13, R108, 0x8880, RZ ;  /* 0x000088806c0d7816 */ /* 0x008fca00000000ff */
[----:B------:R-:W-:-:S07]  /*4cf0*/  IMAD R14, R13, R94, RZ ;  /* 0x0000005e0d0e7224 */ /* 0x000fce00078e02ff */
.L_x_98:
[----:B------:R-:W-:Y:S05]  /*4d00*/  BSYNC B1 ;  /* 0x0000000000017941 */ /* 0x000fea0003800000 */
.L_x_97:
[----:B---3--:R-:W-:Y:S01]  /*4d10*/  @!P5 IMAD R13, R52, R93, R14 ;  /* 0x0000005d340dd224 */ /* 0x008fe200078e020e */
[----:B------:R-:W-:Y:S04]  /*4d20*/  BSSY B1, `(.L_x_99) ;  /* 0x0000006000017945 */ /* 0x000fe80003800000 */
[----:B------:R3:W-:Y:S01]  /*4d30*/  @!P5 STG.E.U8 desc[UR36][R4.64+0x38], R13 ;  /* 0x0000380d0400d986 */ /* 0x0007e2000c101124 */
[----:B------:R-:W-:Y:S05]  /*4d40*/  @P2 BRA `(.L_x_100) ;  /* 0x00000000000c2947 */ /* 0x000fea0003800000 */
[----:B------:R-:W3:Y:S02]  /*4d50*/  LDG.E.U8 R108, desc[UR36][R8.64+0x39] ;  /* 0x00003924086c7981 */ /* 0x000ee4000c1e1100 */
[----:B---3--:R-:W-:-:S05]  /*4d60*/  PRMT R13, R108, 0x8880, RZ ;  /* 0x000088806c0d7816 */ /* 0x008fca00000000ff */
[----:B------:R-:W-:-:S07]  /*4d70*/  IMAD R14, R13, R94, RZ ;  /* 0x0000005e0d0e7224 */ /* 0x000fce00078e02ff */
.L_x_100:
[----:B------:R-:W-:Y:S05]  /*4d80*/  BSYNC B1 ;  /* 0x0000000000017941 */ /* 0x000fea0003800000 */
.L_x_99:
        /* <DEDUP_REMOVED lines=11> */
.L_x_102:
[----:B------:R-:W-:Y:S05]  /*4e40*/  BSYNC B1 ;  /* 0x0000000000017941 */ /* 0x000fea0003800000 */
.L_x_101:
[----:B---3--:R-:W-:Y:S01]  /*4e50*/  @!P4 IMAD R13, R54, R93, R14 ;  /* 0x0000005d360dc224 */ /* 0x008fe200078e020e */
[----:B------:R-:W-:Y:S04]  /*4e60*/  BSSY B1, `(.L_x_103) ;  /* 0x0000006000017945 */ /* 0x000fe80003800000 */
[----:B------:R3:W-:Y:S01]  /*4e70*/  @!P4 STG.E.U8 desc[UR36][R6.64+0x38], R13 ;  /* 0x0000380d0600c986 */ /* 0x0007e2000c101124 */
[----:B------:R-:W-:Y:S05]  /*4e80*/  @P3 BRA `(.L_x_104) ;  /* 0x00000000000c3947 */ /* 0x000fea0003800000 */
[----:B------:R-:W3:Y:S02]  /*4e90*/  LDG.E.U8 R108, desc[UR36][R10.64+0x39] ;  /* 0x000039240a6c7981 */ /* 0x000ee4000c1e1100 */
[----:B---3--:R-:W-:-:S05]  /*4ea0*/  PRMT R13, R108, 0x8880, RZ ;  /* 0x000088806c0d7816 */ /* 0x008fca00000000ff */
[----:B------:R-:W-:-:S07]  /*4eb0*/  IMAD R14, R13, R94, RZ ;  /* 0x0000005e0d0e7224 */ /* 0x000fce00078e02ff */
.L_x_104:
[----:B------:R-:W-:Y:S05]  /*4ec0*/  BSYNC B1 ;  /* 0x0000000000017941 */ /* 0x000fea0003800000 */
.L_x_103:
[----:B------:R-:W-:Y:S01]  /*4ed0*/  @!P3 IMAD R55, R55, R93, R14 ;  /* 0x0000005d3737b224 */ /* 0x000fe200078e020e */
[----:B------:R-:W-:Y:S04]  /*4ee0*/  BSSY B1, `(.L_x_105) ;  /* 0x0000006000017945 */ /* 0x000fe80003800000 */
[----:B------:R0:W-:Y:S01]  /*4ef0*/  @!P3 STG.E.U8 desc[UR36][R6.64+0x39], R55 ;  /* 0x000039370600b986 */ /* 0x0001e2000c101124 */
[----:B------:R-:W-:Y:S05]  /*4f00*/  @P5 BRA `(.L_x_106) ;  /* 0x00000000000c5947 */ /* 0x000fea0003800000 */
[----:B------:R-:W3:Y:S02]  /*4f10*/  LDG.E.U8 R108, desc[UR36][R8.64+0x40] ;  /* 0x00004024086c7981 */ /* 0x000ee4000c1e1100 */
[----:B---3--:R-:W-:-:S05]  /*4f20*/  PRMT R13, R108, 0x8880, RZ ;  /* 0x000088806c0d7816 */ /* 0x008fca00000000ff */
[----:B------:R-:W-:-:S07]  /*4f30*/  IMAD R14, R13, R94, RZ ;  /* 0x0000005e0d0e7224 */ /* 0x000fce00078e02ff */
.L_x_106:
[----:B------:R-:W-:Y:S05]  /*4f40*/  BSYNC B1 ;  /* 0x0000000000017941 */ /* 0x000fea0003800000 */
.L_x_105:
[----:B---3--:R-:W-:Y:S01]  /*4f50*/  @!P5 IMAD R13, R56, R93, R14 ;  /* 0x0000005d380dd224 */ /* 0x008fe200078e020e */
[----:B------:R-:W-:Y:S04]  /*4f60*/  BSSY B1, `(.L_x_107) ;  /* 0x0000006000017945 */ /* 0x000fe80003800000 */
[----:B------:R3:W-:Y:S01]  /*4f70*/  @!P5 STG.E.U8 desc[UR36][R4.64+0x40], R13 ;  /* 0x0000400d0400d986 */ /* 0x0007e2000c101124 */
[----:B------:R-:W-:Y:S05]  /*4f80*/  @P2 BRA `(.L_x_108) ;  /* 0x00000000000c2947 */ /* 0x000fea0003800000 */
[----:B------:R-:W3:Y:S02]  /*4f90*/  LDG.E.U8 R108, desc[UR36][R8.64+0x41] ;  /* 0x00004124086c7981 */ /* 0x000ee4000c1e1100 */
[----:B---3--:R-:W-:-:S05]  /*4fa0*/  PRMT R13, R108, 0x8880, RZ ;  /* 0x000088806c0d7816 */ /* 0x008fca00000000ff */
[----:B------:R-:W-:-:S07]  /*4fb0*/  IMAD R14, R13, R94, RZ ;  /* 0x0000005e0d0e7224 */ /* 0x000fce00078e02ff */
.L_x_108:
[----:B------:R-:W-:Y:S05]  /*4fc0*/  BSYNC B1 ;  /* 0x0000000000017941 */ /* 0x000fea0003800000 */
.L_x_107:
        /* <DEDUP_REMOVED lines=11> */
.L_x_110:
[----:B------:R-:W-:Y:S05]  /*5080*/  BSYNC B1 ;  /* 0x0000000000017941 */ /* 0x000fea0003800000 */
.L_x_109:
[----:B---3--:R-:W-:Y:S01]  /*5090*/  @!P4 IMAD R13, R58, R93, R14 ;  /* 0x0000005d3a0dc224 */ /* 0x008fe200078e020e */
[----:B------:R-:W-:Y:S04]  /*50a0*/  BSSY B1, `(.L_x_111) ;  /* 0x0000006000017945 */ /* 0x000fe80003800000 */
[----:B------:R3:W-:Y:S01]  /*50b0*/  @!P4 STG.E.U8 desc[UR36][R6.64+0x40], R13 ;  /* 0x0000400d0600c986 */ /* 0x0007e2000c101124 */
[----:B------:R-:W-:Y:S05]  /*50c0*/  @P3 BRA `(.L_x_112) ;  /* 0x00000000000c3947 */ /* 0x000fea0003800000 */
[----:B------:R-:W3:Y:S02]  /*50d0*/  LDG.E.U8 R108, desc[UR36][R10.64+0x41] ;  /* 0x000041240a6c7981 */ /* 0x000ee4000c1e1100 */
[----:B---3--:R-:W-:-:S05]  /*50e0*/  PRMT R13, R108, 0x8880, RZ ;  /* 0x000088806c0d7816 */ /* 0x008fca00000000ff */
[----:B------:R-:W-:-:S07]  /*50f0*/  IMAD R14, R13, R94, RZ ;  /* 0x0000005e0d0e7224 */ /* 0x000fce00078e02ff */
.L_x_112:
[----:B------:R-:W-:Y:S05]  /*5100*/  BSYNC B1 ;  /* 0x0000000000017941 */ /* 0x000fea0003800000 */
.L_x_111:
[----:B------:R-:W-:Y:S01]  /*5110*/  @!P3 IMAD R59, R59, R93, R14 ;  /* 0x0000005d3b3bb224 */ /* 0x000fe200078e020e */
[----:B------:R-:W-:Y:S04]  /*5120*/  BSSY B1, `(.L_x_113) ;  /* 0x0000006000017945 */ /* 0x000fe80003800000 */
[----:B------:R0:W-:Y:S01]  /*5130*/  @!P3 STG.E.U8 desc[UR36][R6.64+0x41], R59 ;  /* 0x0000413b0600b986 */ /* 0x0001e2000c101124 */
[----:B------:R-:W-:Y:S05]  /*5140*/  @P5 BRA `(.L_x_114) ;  /* 0x00000000000c5947 */ /* 0x000fea0003800000 */
[----:B------:R-:W3:Y:S02]  /*5150*/  LDG.E.U8 R108, desc[UR36][R8.64+0x48] ;  /* 0x00004824086c7981 */ /* 0x000ee4000c1e1100 */
[----:B---3--:R-:W-:-:S05]  /*5160*/  PRMT R13, R108, 0x8880, RZ ;  /* 0x000088806c0d7816 */ /* 0x008fca00000000ff */
[----:B------:R-:W-:-:S07]  /*5170*/  IMAD R14, R13, R94, RZ ;  /* 0x0000005e0d0e7224 */ /* 0x000fce00078e02ff */
.L_x_114:
[----:B------:R-:W-:Y:S05]  /*5180*/  BSYNC B1 ;  /* 0x0000000000017941 */ /* 0x000fea0003800000 */
.L_x_113:
[----:B---3--:R-:W-:Y:S01]  /*5190*/  @!P5 IMAD R13, R60, R93, R14 ;  /* 0x0000005d3c0dd224 */ /* 0x008fe200078e020e */
[----:B------:R-:W-:Y:S04]  /*51a0*/  BSSY B1, `(.L_x_115) ;  /* 0x0000006000017945 */ /* 0x000fe80003800000 */
[----:B------:R3:W-:Y:S01]  /*51b0*/  @!P5 STG.E.U8 desc[UR36][R4.64+0x48], R13 ;  /* 0x0000480d0400d986 */ /* 0x0007e2000c101124 */
[----:B------:R-:W-:Y:S05]  /*51c0*/  @P2 BRA `(.L_x_116) ;  /* 0x00000000000c2947 */ /* 0x000fea0003800000 */
[----:B------:R-:W3:Y:S02]  /*51d0*/  LDG.E.U8 R108, desc[UR36][R8.64+0x49] ;  /* 0x00004924086c7981 */ /* 0x000ee4000c1e1100 */
[----:B---3--:R-:W-:-:S05]  /*51e0*/  PRMT R13, R108, 0x8880, RZ ;  /* 0x000088806c0d7816 */ /* 0x008fca00000000ff */
[----:B------:R-:W-:-:S07]  /*51f0*/  IMAD R14, R13, R94, RZ ;  /* 0x0000005e0d0e7224 */ /* 0x000fce00078e02ff */
.L_x_116:
[----:B------:R-:W-:Y:S05]  /*5200*/  BSYNC B1 ;  /* 0x0000000000017941 */ /* 0x000fea0003800000 */
.L_x_115:
        /* <DEDUP_REMOVED lines=11> */
.L_x_118:
[----:B------:R-:W-:Y:S05]  /*52c0*/  BSYNC B1 ;  /* 0x0000000000017941 */ /* 0x000fea0003800000 */
.L_x_117:
[----:B---3--:R-:W-:Y:S01]  /*52d0*/  @!P4 IMAD R13, R62, R93, R14 ;  /* 0x0000005d3e0dc224 */ /* 0x008fe200078e020e */
[----:B------:R-:W-:Y:S04]  /*52e0*/  BSSY B1, `(.L_x_119) ;  /* 0x0000006000017945 */ /* 0x000fe80003800000 */
[----:B------:R3:W-:Y:S01]  /*52f0*/  @!P4 STG.E.U8 desc[UR36][R6.64+0x48], R13 ;  /* 0x0000480d0600c986 */ /* 0x0007e2000c101124 */
[----:B------:R-:W-:Y:S05]  /*5300*/  @P3 BRA `(.L_x_120) ;  /* 0x00000000000c3947 */ /* 0x000fea0003800000 */
[----:B------:R-:W3:Y:S02]  /*5310*/  LDG.E.U8 R108, desc[UR36][R10.64+0x49] ;  /* 0x000049240a6c7981 */ /* 0x000ee4000c1e1100 */
[----:B---3--:R-:W-:-:S05]  /*5320*/  PRMT R13, R108, 0x8880, RZ ;  /* 0x000088806c0d7816 */ /* 0x008fca00000000ff */
[----:B------:R-:W-:-:S07]  /*5330*/  IMAD R14, R13, R94, RZ ;  /* 0x0000005e0d0e7224 */ /* 0x000fce00078e02ff */
.L_x_120:
[----:B------:R-:W-:Y:S05]  /*5340*/  BSYNC B1 ;  /* 0x0000000000017941 */ /* 0x000fea0003800000 */
.L_x_119:
[----:B------:R-:W-:Y:S01]  /*5350*/  @!P3 IMAD R63, R63, R93, R14 ;  /* 0x0000005d3f3fb224 */ /* 0x000fe200078e020e */
[----:B------:R-:W-:Y:S04]  /*5360*/  BSSY B1, `(.L_x_121) ;  /* 0x0000006000017945 */ /* 0x000fe80003800000 */
[----:B------:R0:W-:Y:S01]  /*5370*/  @!P3 STG.E.U8 desc[UR36][R6.64+0x49], R63 ;  /* 0x0000493f0600b986 */ /* 0x0001e2000c101124 */
[----:B------:R-:W-:Y:S05]  /*5380*/  @P5 BRA `(.L_x_122) ;  /* 0x00000000000c5947 */ /* 0x000fea0003800000 */
[----:B------:R-:W3:Y:S02]  /*5390*/  LDG.E.U8 R108, desc[UR36][R8.64+0x50] ;  /* 0x00005024086c7981 */ /* 0x000ee4000c1e1100 */
[----:B---3--:R-:W-:-:S05]  /*53a0*/  PRMT R13, R108, 0x8880, RZ ;  /* 0x000088806c0d7816 */ /* 0x008fca00000000ff */
[----:B------:R-:W-:-:S07]  /*53b0*/  IMAD R14, R13, R94, RZ ;  /* 0x0000005e0d0e7224 */ /* 0x000fce00078e02ff */
.L_x_122:
[----:B------:R-:W-:Y:S05]  /*53c0*/  BSYNC B1 ;  /* 0x0000000000017941 */ /* 0x000fea0003800000 */
.L_x_121:
[----:B---3--:R-:W-:Y:S01]  /*53d0*/  @!P5 IMAD R13, R64, R93, R14 ;  /* 0x0000005d400dd224 */ /* 0x008fe200078e020e */
[----:B------:R-:W-:Y:S04]  /*53e0*/  BSSY B1, `(.L_x_123) ;  /* 0x0000006000017945 */ /* 0x000fe80003800000 */
[----:B------:R3:W-:Y:S01]  /*53f0*/  @!P5 STG.E.U8 desc[UR36][R4.64+0x50], R13 ;  /* 0x0000500d0400d986 */ /* 0x0007e2000c101124 */
[----:B------:R-:W-:Y:S05]  /*5400*/  @P2 BRA `(.L_x_124) ;  /* 0x00000000000c2947 */ /* 0x000fea0003800000 */
[----:B------:R-:W3:Y:S02]  /*5410*/  LDG.E.U8 R108, desc[UR36][R8.64+0x51] ;  /* 0x00005124086c7981 */ /* 0x000ee4000c1e1100 */
[----:B---3--:R-:W-:-:S05]  /*5420*/  PRMT R13, R108, 0x8880, RZ ;  /* 0x000088806c0d7816 */ /* 0x008fca00000000ff */
[----:B------:R-:W-:-:S07]  /*5430*/  IMAD R14, R13, R94, RZ ;  /* 0x0000005e0d0e7224 */ /* 0x000fce00078e02ff */
.L_x_124:
[----:B------:R-:W-:Y:S05]  /*5440*/  BSYNC B1 ;  /* 0x0000000000017941 */ /* 0x000fea0003800000 */
.L_x_123:
        /* <DEDUP_REMOVED lines=11> */
.L_x_126:
[----:B------:R-:W-:Y:S05]  /*5500*/  BSYNC B1 ;  /* 0x0000000000017941 */ /* 0x000fea0003800000 */
.L_x_125:
[----:B---3--:R-:W-:Y:S01]  /*5510*/  @!P4 IMAD R13, R66, R93, R14 ;  /* 0x0000005d420dc224 */ /* 0x008fe200078e020e */
[----:B------:R-:W-:Y:S04]  /*5520*/  BSSY B1, `(.L_x_127) ;  /* 0x0000006000017945 */ /* 0x000fe80003800000 */
[----:B------:R3:W-:Y:S01]  /*5530*/  @!P4 STG.E.U8 desc[UR36][R6.64+0x50], R13 ;  /* 0x0000500d0600c986 */ /* 0x0007e2000c101124 */
[----:B------:R-:W-:Y:S05]  /*5540*/  @P3 BRA `(.L_x_128) ;  /* 0x00000000000c3947 */ /* 0x000fea0003800000 */
[----:B------:R-:W3:Y:S02]  /*5550*/  LDG.E.U8 R108, desc[UR36][R10.64+0x51] ;  /* 0x000051240a6c7981 */ /* 0x000ee4000c1e1100 */
[----:B---3--:R-:W-:-:S05]  /*5560*/  PRMT R13, R108, 0x8880, RZ ;  /* 0x000088806c0d7816 */ /* 0x008fca00000000ff */
[----:B------:R-:W-:-:S07]  /*5570*/  IMAD R14, R13, R94, RZ ;  /* 0x0000005e0d0e7224 */ /* 0x000fce00078e02ff */
.L_x_128:
[----:B------:R-:W-:Y:S05]  /*5580*/  BSYNC B1 ;  /* 0x0000000000017941 */ /* 0x000fea0003800000 */
.L_x_127:
[----:B------:R-:W-:Y:S01]  /*5590*/  @!P3 IMAD R67, R67, R93, R14 ;  /* 0x0000005d4343b224 */ /* 0x000fe200078e020e */
[----:B------:R-:W-:Y:S04]  /*55a0*/  BSSY B1, `(.L_x_129) ;  /* 0x0000006000017945 */ /* 0x000fe80003800000 */
[----:B------:R0:W-:Y:S01]  /*55b0*/  @!P3 STG.E.U8 desc[UR36][R6.64+0x51], R67 ;  /* 0x000051430600b986 */ /* 0x0001e2000c101124 */
[----:B------:R-:W-:Y:S05]  /*55c0*/  @P5 BRA `(.L_x_130) ;  /* 0x00000000000c5947 */ /* 0x000fea0003800000 */
[----:B------:R-:W3:Y:S02]  /*55d0*/  LDG.E.U8 R108, desc[UR36][R8.64+0x58] ;  /* 0x00005824086c7981 */ /* 0x000ee4000c1e1100 */
[----:B---3--:R-:W-:-:S05]  /*55e0*/  PRMT R13, R108, 0x8880, RZ ;  /* 0x000088806c0d7816 */ /* 0x008fca00000000ff */
[----:B------:R-:W-:-:S07]  /*55f0*/  IMAD R14, R13, R94, RZ ;  /* 0x0000005e0d0e7224 */ /* 0x000fce00078e02ff */
.L_x_130:
[----:B------:R-:W-:Y:S05]  /*5600*/  BSYNC B1 ;  /* 0x0000000000017941 */ /* 0x000fea0003800000 */
.L_x_129:
[----:B---3--:R-:W-:Y:S01]  /*5610*/  @!P5 IMAD R13, R68, R93, R14 ;  /* 0x0000005d440dd224 */ /* 0x008fe200078e020e */
[----:B------:R-:W-:Y:S04]  /*5620*/  BSSY B1, `(.L_x_131) ;  /* 0x0000006000017945 */ /* 0x000fe80003800000 */
[----:B------:R3:W-:Y:S01]  /*5630*/  @!P5 STG.E.U8 desc[UR36][R4.64+0x58], R13 ;  /* 0x0000580d0400d986 */ /* 0x0007e2000c101124 */
[----:B------:R-:W-:Y:S05]  /*5640*/  @P2 BRA `(.L_x_132) ;  /* 0x00000000000c2947 */ /* 0x000fea0003800000 */
[----:B------:R-:W3:Y:S02]  /*5650*/  LDG.E.U8 R108, desc[UR36][R8.64+0x59] ;  /* 0x00005924086c7981 */ /* 0x000ee4000c1e1100 */
[----:B---3--:R-:W-:-:S05]  /*5660*/  PRMT R13, R108, 0x8880, RZ ;  /* 0x000088806c0d7816 */ /* 0x008fca00000000ff */
[----:B------:R-:W-:-:S07]  /*5670*/  IMAD R14, R13, R94, RZ ;  /* 0x0000005e0d0e7224 */ /* 0x000fce00078e02ff */
.L_x_132:
[----:B------:R-:W-:Y:S05]  /*5680*/  BSYNC B1 ;  /* 0x0000000000017941 */ /* 0x000fea0003800000 */
.L_x_131:
        /* <DEDUP_REMOVED lines=11> */
.L_x_134:
[----:B------:R-:W-:Y:S05]  /*5740*/  BSYNC B1 ;  /* 0x0000000000017941 */ /* 0x000fea0003800000 */
.L_x_133:
[----:B---3--:R-:W-:Y:S01]  /*5750*/  @!P4 IMAD R13, R70, R93, R14 ;  /* 0x0000005d460dc224 */ /* 0x008fe200078e020e */
[----:B------:R-:W-:Y:S04]  /*5760*/  BSSY B1, `(.L_x_135) ;  /* 0x0000006000017945 */ /* 0x000fe80003800000 */
[----:B------:R3:W-:Y:S01]  /*5770*/  @!P4 STG.E.U8 desc[UR36][R6.64+0x58], R13 ;  /* 0x0000580d0600c986 */ /* 0x0007e2000c101124 */
[----:B------:R-:W-:Y:S05]  /*5780*/  @P3 BRA `(.L_x_136) ;  /* 0x00000000000c3947 */ /* 0x000fea0003800000 */
[----:B------:R-:W3:Y:S02]  /*5790*/  LDG.E.U8 R108, desc[UR36][R10.64+0x59] ;  /* 0x000059240a6c7981 */ /* 0x000ee4000c1e1100 */
[----:B---3--:R-:W-:-:S05]  /*57a0*/  PRMT R13, R108, 0x8880, RZ ;  /* 0x000088806c0d7816 */ /* 0x008fca00000000ff */
[----:B------:R-:W-:-:S07]  /*57b0*/  IMAD R14, R13, R94, RZ ;  /* 0x0000005e0d0e7224 */ /* 0x000fce00078e02ff */
.L_x_136:
[----:B------:R-:W-:Y:S05]  /*57c0*/  BSYNC B1 ;  /* 0x0000000000017941 */ /* 0x000fea0003800000 */
.L_x_135:
[----:B------:R-:W-:Y:S01]  /*57d0*/  @!P3 IMAD R71, R71, R93, R14 ;  /* 0x0000005d4747b224 */ /* 0x000fe200078e020e */
[----:B------:R-:W-:Y:S04]  /*57e0*/  BSSY B1, `(.L_x_137) ;  /* 0x0000006000017945 */ /* 0x000fe80003800000 */
[----:B------:R0:W-:Y:S01]  /*57f0*/  @!P3 STG.E.U8 desc[UR36][R6.64+0x59], R71 ;  /* 0x000059470600b986 */ /* 0x0001e2000c101124 */
[----:B------:R-:W-:Y:S05]  /*5800*/  @P5 BRA `(.L_x_138) ;  /* 0x00000000000c5947 */ /* 0x000fea0003800000 */
[----:B------:R-:W3:Y:S02]  /*5810*/  LDG.E.U8 R108, desc[UR36][R8.64+0x60] ;  /* 0x00006024086c7981 */ /* 0x000ee4000c1e1100 */
[----:B---3--:R-:W-:-:S05]  /*5820*/  PRMT R13, R108, 0x8880, RZ ;  /* 0x000088806c0d7816 */ /* 0x008fca00000000ff */
[----:B------:R-:W-:-:S07]  /*5830*/  IMAD R14, R13, R94, RZ ;  /* 0x0000005e0d0e7224 */ /* 0x000fce00078e02ff */
.L_x_138:
[----:B------:R-:W-:Y:S05]  /*5840*/  BSYNC B1 ;  /* 0x0000000000017941 */ /* 0x000fea0003800000 */
.L_x_137:
[----:B---3--:R-:W-:Y:S01]  /*5850*/  @!P5 IMAD R13, R72, R93, R14 ;  /* 0x0000005d480dd224 */ /* 0x008fe200078e020e */
[----:B------:R-:W-:Y:S04]  /*5860*/  BSSY B1, `(.L_x_139) ;  /* 0x0000006000017945 */ /* 0x000fe80003800000 */
[----:B------:R3:W-:Y:S01]  /*5870*/  @!P5 STG.E.U8 desc[UR36][R4.64+0x60], R13 ;  /* 0x0000600d0400d986 */ /* 0x0007e2000c101124 */
[----:B------:R-:W-:Y:S05]  /*5880*/  @P2 BRA `(.L_x_140) ;  /* 0x00000000000c2947 */ /* 0x000fea0003800000 */
[----:B------:R-:W3:Y:S02]  /*5890*/  LDG.E.U8 R108, desc[UR36][R8.64+0x61] ;  /* 0x00006124086c7981 */ /* 0x000ee4000c1e1100 */
[----:B---3--:R-:W-:-:S05]  /*58a0*/  PRMT R13, R108, 0x8880, RZ ;  /* 0x000088806c0d7816 */ /* 0x008fca00000000ff */
[----:B------:R-:W-:-:S07]  /*58b0*/  IMAD R14, R13, R94, RZ ;  /* 0x0000005e0d0e7224 */ /* 0x000fce00078e02ff */
.L_x_140:
[----:B------:R-:W-:Y:S05]  /*58c0*/  BSYNC B1 ;  /* 0x0000000000017941 */ /* 0x000fea0003800000 */
.L_x_139:
        /* <DEDUP_REMOVED lines=11> */
.L_x_142:
[----:B------:R-:W-:Y:S05]  /*5980*/  BSYNC B1 ;  /* 0x0000000000017941 */ /* 0x000fea0003800000 */
.L_x_141:
[----:B---3--:R-:W-:Y:S01]  /*5990*/  @!P4 IMAD R13, R74, R93, R14 ;  /* 0x0000005d4a0dc224 */ /* 0x008fe200078e020e */
[----:B------:R-:W-:Y:S04]  /*59a0*/  BSSY B1, `(.L_x_143) ;  /* 0x0000006000017945 */ /* 0x000fe80003800000 */
[----:B------:R3:W-:Y:S01]  /*59b0*/  @!P4 STG.E.U8 desc[UR36][R6.64+0x60], R13 ;  /* 0x0000600d0600c986 */ /* 0x0007e2000c101124 */
[----:B------:R-:W-:Y:S05]  /*59c0*/  @P3 BRA `(.L_x_144) ;  /* 0x00000000000c3947 */ /* 0x000fea0003800000 */
[----:B------:R-:W3:Y:S02]  /*59d0*/  LDG.E.U8 R108, desc[UR36][R10.64+0x61] ;  /* 0x000061240a6c7981 */ /* 0x000ee4000c1e1100 */
[----:B---3--:R-:W-:-:S05]  /*59e0*/  PRMT R13, R108, 0x8880, RZ ;  /* 0x000088806c0d7816 */ /* 0x008fca00000000ff */
[----:B------:R-:W-:-:S07]  /*59f0*/  IMAD R14, R13, R94, RZ ;  /* 0x0000005e0d0e7224 */ /* 0x000fce00078e02ff */
.L_x_144:
[----:B------:R-:W-:Y:S05]  /*5a00*/  BSYNC B1 ;  /* 0x0000000000017941 */ /* 0x000fea0003800000 */
.L_x_143:
[----:B------:R-:W-:Y:S01]  /*5a10*/  @!P3 IMAD R75, R75, R93, R14 ;  /* 0x0000005d4b4bb224 */ /* 0x000fe200078e020e */
[----:B------:R-:W-:Y:S04]  /*5a20*/  BSSY B1, `(.L_x_145) ;  /* 0x0000006000017945 */ /* 0x000fe80003800000 */
[----:B------:R0:W-:Y:S01]  /*5a30*/  @!P3 STG.E.U8 desc[UR36][R6.64+0x61], R75 ;  /* 0x0000614b0600b986 */ /* 0x0001e2000c101124 */
[----:B------:R-:W-:Y:S05]  /*5a40*/  @P5 BRA `(.L_x_146) ;  /* 0x00000000000c5947 */ /* 0x000fea0003800000 */
[----:B------:R-:W3:Y:S02]  /*5a50*/  LDG.E.U8 R108, desc[UR36][R8.64+0x68] ;  /* 0x00006824086c7981 */ /* 0x000ee4000c1e1100 */
[----:B---3--:R-:W-:-:S05]  /*5a60*/  PRMT R13, R108, 0x8880, RZ ;  /* 0x000088806c0d7816 */ /* 0x008fca00000000ff */
[----:B------:R-:W-:-:S07]  /*5a70*/  IMAD R14, R13, R94, RZ ;  /* 0x0000005e0d0e7224 */ /* 0x000fce00078e02ff */
.L_x_146:
[----:B------:R-:W-:Y:S05]  /*5a80*/  BSYNC B1 ;  /* 0x0000000000017941 */ /* 0x000fea0003800000 */
.L_x_145:
[----:B---3--:R-:W-:Y:S01]  /*5a90*/  @!P5 IMAD R13, R76, R93, R14 ;  /* 0x0000005d4c0dd224 */ /* 0x008fe200078e020e */
[----:B------:R-:W-:Y:S04]  /*5aa0*/  BSSY B1, `(.L_x_147) ;  /* 0x0000006000017945 */ /* 0x000fe80003800000 */
[----:B------:R3:W-:Y:S01]  /*5ab0*/  @!P5 STG.E.U8 desc[UR36][R4.64+0x68], R13 ;  /* 0x0000680d0400d986 */ /* 0x0007e2000c101124 */
[----:B------:R-:W-:Y:S05]  /*5ac0*/  @P2 BRA `(.L_x_148) ;  /* 0x00000000000c2947 */ /* 0x000fea0003800000 */
[----:B------:R-:W3:Y:S02]  /*5ad0*/  LDG.E.U8 R108, desc[UR36][R8.64+0x69] ;  /* 0x00006924086c7981 */ /* 0x000ee4000c1e1100 */
[----:B---3--:R-:W-:-:S05]  /*5ae0*/  PRMT R13, R108, 0x8880, RZ ;  /* 0x000088806c0d7816 */ /* 0x008fca00000000ff */
[----:B------:R-:W-:-:S07]  /*5af0*/  IMAD R14, R13, R94, RZ ;  /* 0x0000005e0d0e7224 */ /* 0x000fce00078e02ff */
.L_x_148:
[----:B------:R-:W-:Y:S05]  /*5b00*/  BSYNC B1 ;  /* 0x0000000000017941 */ /* 0x000fea0003800000 */
.L_x_147:
        /* <DEDUP_REMOVED lines=11> */
.L_x_150:
[----:B------:R-:W-:Y:S05]  /*5bc0*/  BSYNC B1 ;  /* 0x0000000000017941 */ /* 0x000fea0003800000 */
.L_x_149:
[----:B---3--:R-:W-:Y:S01]  /*5bd0*/  @!P4 IMAD R13, R78, R93, R14 ;  /* 0x0000005d4e0dc224 */ /* 0x008fe200078e020e */
[----:B------:R-:W-:Y:S04]  /*5be0*/  BSSY B1, `(.L_x_151) ;  /* 0x0000006000017945 */ /* 0x000fe80003800000 */
[----:B------:R3:W-:Y:S01]  /*5bf0*/  @!P4 STG.E.U8 desc[UR36][R6.64+0x68], R13 ;  /* 0x0000680d0600c986 */ /* 0x0007e2000c101124 */
[----:B------:R-:W-:Y:S05]  /*5c00*/  @P3 BRA `(.L_x_152) ;  /* 0x00000000000c3947 */ /* 0x000fea0003800000 */
[----:B------:R-:W3:Y:S02]  /*5c10*/  LDG.E.U8 R108, desc[UR36][R10.64+0x69] ;  /* 0x000069240a6c7981 */ /* 0x000ee4000c1e1100 */
[----:B---3--:R-:W-:-:S05]  /*5c20*/  PRMT R13, R108, 0x8880, RZ ;  /* 0x000088806c0d7816 */ /* 0x008fca00000000ff */
[----:B------:R-:W-:-:S07]  /*5c30*/  IMAD R14, R13, R94, RZ ;  /* 0x0000005e0d0e7224 */ /* 0x000fce00078e02ff */
.L_x_152:
[----:B------:R-:W-:Y:S05]  /*5c40*/  BSYNC B1 ;  /* 0x0000000000017941 */ /* 0x000fea0003800000 */
.L_x_151:
[----:B------:R-:W-:Y:S01]  /*5c50*/  @!P3 IMAD R79, R79, R93, R14 ;  /* 0x0000005d4f4fb224 */ /* 0x000fe200078e020e */
[----:B------:R-:W-:Y:S04]  /*5c60*/  BSSY B1, `(.L_x_153) ;  /* 0x0000006000017945 */ /* 0x000fe80003800000 */
[----:B------:R0:W-:Y:S01]  /*5c70*/  @!P3 STG.E.U8 desc[UR36][R6.64+0x69], R79 ;  /* 0x0000694f0600b986 */ /* 0x0001e2000c101124 */
[----:B------:R-:W-:Y:S05]  /*5c80*/  @P5 BRA `(.L_x_154) ;  /* 0x00000000000c5947 */ /* 0x000fea0003800000 */
[----:B------:R-:W3:Y:S02]  /*5c90*/  LDG.E.U8 R108, desc[UR36][R8.64+0x70] ;  /* 0x00007024086c7981 */ /* 0x000ee4000c1e1100 */
[----:B---3--:R-:W-:-:S05]  /*5ca0*/  PRMT R13, R108, 0x8880, RZ ;  /* 0x000088806c0d7816 */ /* 0x008fca00000000ff */
[----:B------:R-:W-:-:S07]  /*5cb0*/  IMAD R14, R13, R94, RZ ;  /* 0x0000005e0d0e7224 */ /* 0x000fce00078e02ff */
.L_x_154:
[----:B------:R-:W-:Y:S05]  /*5cc0*/  BSYNC B1 ;  /* 0x0000000000017941 */ /* 0x000fea0003800000 */
.L_x_153:
[----:B---3--:R-:W-:Y:S01]  /*5cd0*/  @!P5 IMAD R13, R80, R93, R14 ;  /* 0x0000005d500dd224 */ /* 0x008fe200078e020e */
[----:B------:R-:W-:Y:S04]  /*5ce0*/  BSSY B1, `(.L_x_155) ;  /* 0x0000006000017945 */ /* 0x000fe80003800000 */
[----:B------:R3:W-:Y:S01]  /*5cf0*/  @!P5 STG.E.U8 desc[UR36][R4.64+0x70], R13 ;  /* 0x0000700d0400d986 */ /* 0x0007e2000c101124 */
[----:B------:R-:W-:Y:S05]  /*5d00*/  @P2 BRA `(.L_x_156) ;  /* 0x00000000000c2947 */ /* 0x000fea0003800000 */
[----:B------:R-:W3:Y:S02]  /*5d10*/  LDG.E.U8 R108, desc[UR36][R8.64+0x71] ;  /* 0x00007124086c7981 */ /* 0x000ee4000c1e1100 */
[----:B---3--:R-:W-:-:S05]  /*5d20*/  PRMT R13, R108, 0x8880, RZ ;  /* 0x000088806c0d7816 */ /* 0x008fca00000000ff */
[----:B------:R-:W-:-:S07]  /*5d30*/  IMAD R14, R13, R94, RZ ;  /* 0x0000005e0d0e7224 */ /* 0x000fce00078e02ff */
.L_x_156:
[----:B------:R-:W-:Y:S05]  /*5d40*/  BSYNC B1 ;  /* 0x0000000000017941 */ /* 0x000fea0003800000 */
.L_x_155:
[----:B------:R-:W-:Y:S01]  /*5d50*/  ISETP.LT.OR P4, PT, R3, 0x71, !P0 ;  /* 0x000000710300780c */ /* 0x000fe20004781670 */
[----:B------:R-:W-:Y:S01]  /*5d60*/  @!P2 IMAD R81, R81, R93, R14 ;  /* 0x0000005d5151a224 */ /* 0x000fe200078e020e */
[----:B------:R-:W-:Y:S01]  /*5d70*/  BSSY B1, `(.L_x_157) ;  /* 0x000000a000017945 */ /* 0x000fe20003800000 */
[C---:B------:R-:W-:Y:S02]  /*5d80*/  ISETP.LT.OR P3, PT, R3.reuse, 0x72, !P0 ;  /* 0x000000720300780c */ /* 0x040fe40004761670 */
        /* <DEDUP_REMOVED lines=8> */
.L_x_158:
[----:B------:R-:W-:Y:S05]  /*5e10*/  BSYNC B1 ;  /* 0x0000000000017941 */ /* 0x000fea0003800000 */
.L_x_157:
[----:B---3--:R-:W-:Y:S01]  /*5e20*/  @!P4 IMAD R13, R82, R93, R14 ;  /* 0x0000005d520dc224 */ /* 0x008fe200078e020e */
[----:B------:R-:W-:Y:S04]  /*5e30*/  BSSY B1, `(.L_x_159) ;  /* 0x0000006000017945 */ /* 0x000fe80003800000 */
[----:B------:R3:W-:Y:S01]  /*5e40*/  @!P4 STG.E.U8 desc[UR36][R6.64+0x70], R13 ;  /* 0x0000700d0600c986 */ /* 0x0007e2000c101124 */
[----:B------:R-:W-:Y:S05]  /*5e50*/  @P3 BRA `(.L_x_160) ;  /* 0x00000000000c3947 */ /* 0x000fea0003800000 */
[----:B------:R-:W3:Y:S02]  /*5e60*/  LDG.E.U8 R108, desc[UR36][R10.64+0x71] ;  /* 0x000071240a6c7981 */ /* 0x000ee4000c1e1100 */
[----:B---3--:R-:W-:-:S05]  /*5e70*/  PRMT R13, R108, 0x8880, RZ ;  /* 0x000088806c0d7816 */ /* 0x008fca00000000ff */
[----:B------:R-:W-:-:S07]  /*5e80*/  IMAD R14, R13, R94, RZ ;  /* 0x0000005e0d0e7224 */ /* 0x000fce00078e02ff */
.L_x_160:
[----:B------:R-:W-:Y:S05]  /*5e90*/  BSYNC B1 ;  /* 0x0000000000017941 */ /* 0x000fea0003800000 */
.L_x_159:
[----:B------:R-:W-:Y:S01]  /*5ea0*/  @!P3 IMAD R83, R83, R93, R14 ;  /* 0x0000005d5353b224 */ /* 0x000fe200078e020e */
[----:B------:R-:W-:Y:S04]  /*5eb0*/  BSSY B1, `(.L_x_161) ;  /* 0x0000006000017945 */ /* 0x000fe80003800000 */
[----:B------:R0:W-:Y:S01]  /*5ec0*/  @!P3 STG.E.U8 desc[UR36][R6.64+0x71], R83 ;  /* 0x000071530600b986 */ /* 0x0001e2000c101124 */
[----:B------:R-:W-:Y:S05]  /*5ed0*/  @P2 BRA `(.L_x_162) ;  /* 0x00000000000c2947 */ /* 0x000fea0003800000 */
[----:B------:R-:W3:Y:S02]  /*5ee0*/  LDG.E.U8 R108, desc[UR36][R8.64+0x78] ;  /* 0x00007824086c7981 */ /* 0x000ee4000c1e1100 */
[----:B---3--:R-:W-:-:S05]  /*5ef0*/  PRMT R13, R108, 0x8880, RZ ;  /* 0x000088806c0d7816 */ /* 0x008fca00000000ff */
[----:B------:R-:W-:-:S07]  /*5f00*/  IMAD R14, R13, R94, RZ ;  /* 0x0000005e0d0e7224 */ /* 0x000fce00078e02ff */
.L_x_162:
[----:B------:R-:W-:Y:S05]  /*5f10*/  BSYNC B1 ;  /* 0x0000000000017941 */ /* 0x000fea0003800000 */
.L_x_161:
[----:B---3--:R-:W-:Y:S01]  /*5f20*/  @!P2 IMAD R13, R84, R93, R14 ;  /* 0x0000005d540da224 */ /* 0x008fe200078e020e */
[----:B------:R-:W-:Y:S04]  /*5f30*/  BSSY B1, `(.L_x_163) ;  /* 0x0000006000017945 */ /* 0x000fe80003800000 */
[----:B------:R3:W-:Y:S01]  /*5f40*/  @!P2 STG.E.U8 desc[UR36][R4.64+0x78], R13 ;  /* 0x0000780d0400a986 */ /* 0x0007e2000c101124 */
[----:B------:R-:W-:Y:S05]  /*5f50*/  @P1 BRA `(.L_x_164) ;  /* 0x00000000000c1947 */ /* 0x000fea0003800000 */
[----:B------:R-:W3:Y:S02]  /*5f60*/  LDG.E.U8 R108, desc[UR36][R8.64+0x79] ;  /* 0x00007924086c7981 */ /* 0x000ee4000c1e1100 */
[----:B---3--:R-:W-:-:S05]  /*5f70*/  PRMT R13, R108, 0x8880, RZ ;  /* 0x000088806c0d7816 */ /* 0x008fca00000000ff */
[----:B------:R-:W-:-:S07]  /*5f80*/  IMAD R14, R13, R94, RZ ;  /* 0x0000005e0d0e7224 */ /* 0x000fce00078e02ff */
.L_x_164:
[----:B------:R-:W-:Y:S05]  /*5f90*/  BSYNC B1 ;  /* 0x0000000000017941 */ /* 0x000fea0003800000 */
.L_x_163:
[----:B------:R-:W-:Y:S01]  /*5fa0*/  @!P1 IMAD R85, R85, R93, R14 ;  /* 0x0000005d55559224 */ /* 0x000fe200078e020e */
[----:B------:R-:W-:Y:S04]  /*5fb0*/  BSSY B1, `(.L_x_165) ;  /* 0x0000006000017945 */ /* 0x000fe80003800000 */
[----:B------:R0:W-:Y:S01]  /*5fc0*/  @!P1 STG.E.U8 desc[UR36][R4.64+0x79], R85 ;  /* 0x0000795504009986 */ /* 0x0001e2000c101124 */
[----:B------:R-:W-:Y:S05]  /*5fd0*/  @P5 BRA `(.L_x_166) ;  /* 0x00000000000c5947 */ /* 0x000fea0003800000 */
[----:B------:R-:W0:Y:S02]  /*5fe0*/  LDG.E.U8 R108, desc[UR36][R10.64+0x78] ;  /* 0x000078240a6c7981 */ /* 0x000e24000c1e1100 */
[----:B0123--:R-:W-:-:S05]  /*5ff0*/  PRMT R5, R108, 0x8880, RZ ;  /* 0x000088806c057816 */ /* 0x00ffca00000000ff */
[----:B------:R-:W-:-:S07]  /*6000*/  IMAD R14, R5, R94, RZ ;  /* 0x0000005e050e7224 */ /* 0x000fce00078e02ff */
.L_x_166:
[----:B------:R-:W-:Y:S05]  /*6010*/  BSYNC B1 ;  /* 0x0000000000017941 */ /* 0x000fea0003800000 */
.L_x_165:
[----:B0123--:R-:W-:Y:S01]  /*6020*/  @!P5 IMAD R5, R86, R93, R14 ;  /* 0x0000005d5605d224 */ /* 0x00ffe200078e020e */
[----:B------:R-:W-:Y:S01]  /*6030*/  ISETP.LT.OR P0, PT, R3, 0x7a, !P0 ;  /* 0x0000007a0300780c */ /* 0x000fe20004701670 */
[----:B------:R-:W-:Y:S03]  /*6040*/  BSSY B1, `(.L_x_167) ;  /* 0x0000006000017945 */ /* 0x000fe60003800000 */
[----:B------:R0:W-:Y:S09]  /*6050*/  @!P5 STG.E.U8 desc[UR36][R6.64+0x78], R5 ;  /* 0x000078050600d986 */ /* 0x0001f2000c101124 */
[----:B------:R-:W-:Y:S05]  /*6060*/  @P0 BRA `(.L_x_168) ;  /* 0x00000000000c0947 */ /* 0x000fea0003800000 */
[----:B------:R-:W2:Y:S02]  /*6070*/  LDG.E.U8 R108, desc[UR36][R10.64+0x79] ;  /* 0x000079240a6c7981 */ /* 0x000ea4000c1e1100 */
[----:B--2---:R-:W-:-:S05]  /*6080*/  PRMT R3, R108, 0x8880, RZ ;  /* 0x000088806c037816 */ /* 0x004fca00000000ff */
[----:B------:R-:W-:-:S07]  /*6090*/  IMAD R14, R3, R94, RZ ;  /* 0x0000005e030e7224 */ /* 0x000fce00078e02ff */
.L_x_168:
[----:B------:R-:W-:Y:S05]  /*60a0*/  BSYNC B1 ;  /* 0x0000000000017941 */ /* 0x000fea0003800000 */
.L_x_167:
[----:B------:R-:W-:Y:S01]  /*60b0*/  IMAD R87, R87, R93, R14 ;  /* 0x0000005d57577224 */ /* 0x000fe200078e020e */
[----:B------:R-:W-:Y:S06]  /*60c0*/  @P0 BRA `(.L_x_169) ;  /* 0x0000000c00100947 */ /* 0x000fec0003800000 */
[----:B------:R1:W-:Y:S01]  /*60d0*/  STG.E.U8 desc[UR36][R6.64+0x79], R87 ;  /* 0x0000795706007986 */ /* 0x0003e2000c101124 */
[----:B------:R-:W-:Y:S05]  /*60e0*/  BRA `(.L_x_169) ;  /* 0x0000000c00087947 */ /* 0x000fea0003800000 */
.L_x_40:
[C---:B------:R-:W-:Y:S02]  /*60f0*/  ISETP.GE.AND P1, PT, R22.reuse, 0x1, PT ;  /* 0x000000011600780c */ /* 0x040fe40003f26270 */
[----:B------:R-:W-:Y:S02]  /*6100*/  ISETP.GE.AND P0, PT, R22, 0x9, PT ;  /* 0x000000091600780c */ /* 0x000fe40003f06270 */
[C---:B------:R-:W-:Y:S02]  /*6110*/  ISETP.LT.OR P4, PT, R3.reuse, 0x1, !P1 ;  /* 0x000000010300780c */ /* 0x040fe40004f81670 */
[C---:B------:R-:W-:Y:S02]  /*6120*/  ISETP.LT.OR P3, PT, R3.reuse, 0x2, !P1 ;  /* 0x000000020300780c */ /* 0x040fe40004f61670 */
[C---:B------:R-:W-:Y:S02]  /*6130*/  ISETP.LT.OR P2, PT, R3.reuse, 0x1, !P0 ;  /* 0x000000010300780c */ /* 0x040fe40004741670 */
[----:B------:R-:W-:-:S07]  /*6140*/  ISETP.LT.OR P5, PT, R3, 0x2, !P0 ;  /* 0x000000020300780c */ /* 0x000fce00047a1670 */
[-C--:B------:R-:W-:Y:S02]  /*6150*/  @!P4 IMAD R9, R24, R93.reuse, RZ ;  /* 0x0000005d1809c224 */ /* 0x080fe400078e02ff */
[-C--:B------:R-:W-:Y:S02]  /*6160*/  @!P3 IMAD R25, R25, R93.reuse, RZ ;  /* 0x0000005d1919b224 */ /* 0x080fe400078e02ff */
[-C--:B------:R-:W-:Y:S01]  /*6170*/  @!P2 IMAD R11, R26, R93.reuse, RZ ;  /* 0x0000005d1a0ba224 */ /* 0x080fe200078e02ff */
[----:B------:R0:W-:Y:S01]  /*6180*/  @!P4 STG.E.U8 desc[UR36][R4.64], R9 ;  /* 0x000000090400c986 */ /* 0x0001e2000c101124 */
[----:B------:R-:W-:Y:S01]  /*6190*/  ISETP.LT.OR P4, PT, R3, 0x9, !P1 ;  /* 0x000000090300780c */ /* 0x000fe20004f81670 */
[----:B------:R-:W-:Y:S02]  /*61a0*/  @!P5 IMAD R27, R27, R93, RZ ;  /* 0x0000005d1b1bd224 */ /* 0x000fe400078e02ff */
[----:B------:R-:W-:Y:S01]  /*61b0*/  @!P3 STG.E.U8 desc[UR36][R4.64+0x1], R25 ;  /* 0x000001190400b986 */ /* 0x000fe2000c101124 */
[----:B------:R-:W-:-:S03]  /*61c0*/  ISETP.LT.OR P3, PT, R3, 0xa, !P1 ;  /* 0x0000000a0300780c */ /* 0x000fc60004f61670 */
[----:B------:R1:W-:Y:S01]  /*61d0*/  @!P2 STG.E.U8 desc[UR36][R6.64], R11 ;  /* 0x0000000b0600a986 */ /* 0x0003e2000c101124 */
[----:B------:R-:W-:-:S03]  /*61e0*/  ISETP.LT.OR P2, PT, R3, 0x9, !P0 ;  /* 0x000000090300780c */ /* 0x000fc60004741670 */
[----:B------:R-:W-:Y:S01]  /*61f0*/  @!P5 STG.E.U8 desc[UR36][R6.64+0x1], R27 ;  /* 0x0000011b0600d986 */ /* 0x000fe2000c101124 */
[----:B------:R-:W-:Y:S01]  /*6200*/  ISETP.LT.OR P5, PT, R3, 0xa, !P0 ;  /* 0x0000000a0300780c */ /* 0x000fe200047a1670 */
[----:B------:R-:W-:-:S04]  /*6210*/  @!P4 IMAD R13, R28, R93, RZ ;  /* 0x0000005d1c0dc224 */ /* 0x000fc800078e02ff */
[-C--:B------:R-:W-:Y:S01]  /*6220*/  @!P3 IMAD R29, R29, R93.reuse, RZ ;  /* 0x0000005d1d1db224 */ /* 0x080fe200078e02ff */
[----:B------:R-:W-:Y:S01]  /*6230*/  @!P4 STG.E.U8 desc[UR36][R4.64+0x8], R13 ;  /* 0x0000080d0400c986 */ /* 0x000fe2000c101124 */
[C---:B------:R-:W-:Y:S02]  /*6240*/  ISETP.LT.OR P4, PT, R3.reuse, 0x11, !P1 ;  /* 0x000000110300780c */ /* 0x040fe40004f81670 */
[-C--:B0-----:R-:W-:Y:S01]  /*6250*/  @!P2 IMAD R9, R30, R93.reuse, RZ ;  /* 0x0000005d1e09a224 */ /* 0x081fe200078e02ff */
[----:B------:R-:W-:Y:S01]  /*6260*/  @!P3 STG.E.U8 desc[UR36][R4.64+0x9], R29 ;  /* 0x0000091d0400b986 */ /* 0x000fe2000c101124 */
[----:B------:R-:W-:Y:S02]  /*6270*/  ISETP.LT.OR P3, PT, R3, 0x12, !P1 ;  /* 0x000000120300780c */ /* 0x000fe40004f61670 */
[----:B------:R-:W-:Y:S01]  /*6280*/  @!P5 IMAD R31, R31, R93, RZ ;  /* 0x0000005d1f1fd224 */ /* 0x000fe200078e02ff */
[----:B------:R0:W-:Y:S01]  /*6290*/  @!P2 STG.E.U8 desc[UR36][R6.64+0x8], R9 ;  /* 0x000008090600a986 */ /* 0x0001e2000c101124 */
[----:B------:R-:W-:-:S03]  /*62a0*/  ISETP.LT.OR P2, PT, R3, 0x11, !P0 ;  /* 0x000000110300780c */ /* 0x000fc60004741670 */
[----:B------:R-:W-:Y:S01]  /*62b0*/  @!P5 STG.E.U8 desc[UR36][R6.64+0x9], R31 ;  /* 0x0000091f0600d986 */ /* 0x000fe2000c101124 */
[----:B------:R-:W-:Y:S01]  /*62c0*/  ISETP.LT.OR P5, PT, R3, 0x12, !P0 ;  /* 0x000000120300780c */ /* 0x000fe200047a1670 */
[----:B-1----:R-:W-:-:S04]  /*62d0*/  @!P4 IMAD R11, R32, R93, RZ ;  /* 0x0000005d200bc224 */ /* 0x002fc800078e02ff */
        /* <DEDUP_REMOVED lines=109> */
[----:B------:R1:W-:Y:S01]  /*69b0*/  @!P4 STG.E.U8 desc[UR36][R4.64+0x58], R13 ;  /* 0x0000580d0400c986 */ /* 0x0003e2000c101124 */
        /* <DEDUP_REMOVED lines=13> */
[-C--:B-1----:R-:W-:Y:S01]  /*6a90*/  @!P2 IMAD R13, R74, R93.reuse, RZ ;  /* 0x0000005d4a0da224 */ /* 0x082fe200078e02ff */
[----:B------:R-:W-:Y:S01]  /*6aa0*/  @!P3 STG.E.U8 desc[UR36][R4.64+0x61], R73 ;  /* 0x000061490400b986 */ /* 0x000fe2000c101124 */
[----:B------:R-:W-:Y:S02]  /*6ab0*/  ISETP.LT.OR P3, PT, R3, 0x6a, !P1 ;  /* 0x0000006a0300780c */ /* 0x000fe40004f61670 */
[----:B------:R-:W-:Y:S01]  /*6ac0*/  @!P5 IMAD R75, R75, R93, RZ ;  /* 0x0000005d4b4bd224 */ /* 0x000fe200078e02ff */
[----:B------:R1:W-:Y:S01]  /*6ad0*/  @!P2 STG.E.U8 desc[UR36][R6.64+0x60], R13 ;  /* 0x0000600d0600a986 */ /* 0x0003e2000c101124 */
[----:B------:R-:W-:-:S03]  /*6ae0*/  ISETP.LT.OR P2, PT, R3, 0x69, !P0 ;  /* 0x000000690300780c */ /* 0x000fc60004741670 */
[----:B------:R-:W-:Y:S01]  /*6af0*/  @!P5 STG.E.U8 desc[UR36][R6.64+0x61], R75 ;  /* 0x0000614b0600d986 */ /* 0x000fe2000c101124 */
[----:B------:R-:W-:Y:S01]  /*6b00*/  ISETP.LT.OR P5, PT, R3, 0x6a, !P0 ;  /* 0x0000006a0300780c */ /* 0x000fe200047a1670 */
[----:B0-----:R-:W-:-:S04]  /*6b10*/  @!P4 IMAD R9, R76, R93, RZ ;  /* 0x0000005d4c09c224 */ /* 0x001fc800078e02ff */
[-C--:B------:R-:W-:Y:S01]  /*6b20*/  @!P3 IMAD R77, R77, R93.reuse, RZ ;  /* 0x0000005d4d4db224 */ /* 0x080fe200078e02ff */
[----:B------:R-:W-:Y:S01]  /*6b30*/  @!P4 STG.E.U8 desc[UR36][R4.64+0x68], R9 ;  /* 0x000068090400c986 */ /* 0x000fe2000c101124 */
[C---:B------:R-:W-:Y:S02]  /*6b40*/  ISETP.LT.OR P4, PT, R3.reuse, 0x72, !P1 ;  /* 0x000000720300780c */ /* 0x040fe40004f81670 */
[-C--:B--2---:R-:W-:Y:S01]  /*6b50*/  @!P2 IMAD R11, R78, R93.reuse, RZ ;  /* 0x0000005d4e0ba224 */ /* 0x084fe200078e02ff */
[----:B------:R-:W-:Y:S01]  /*6b60*/  @!P3 STG.E.U8 desc[UR36][R4.64+0x69], R77 ;  /* 0x0000694d0400b986 */ /* 0x000fe2000c101124 */
[----:B------:R-:W-:Y:S02]  /*6b70*/  ISETP.LT.OR P3, PT, R3, 0x71, !P1 ;  /* 0x000000710300780c */ /* 0x000fe40004f61670 */
[----:B------:R-:W-:Y:S01]  /*6b80*/  @!P5 IMAD R79, R79, R93, RZ ;  /* 0x0000005d4f4fd224 */ /* 0x000fe200078e02ff */
[----:B------:R0:W-:Y:S01]  /*6b90*/  @!P2 STG.E.U8 desc[UR36][R6.64+0x68], R11 ;  /* 0x0000680b0600a986 */ /* 0x0001e2000c101124 */
[----:B------:R-:W-:-:S03]  /*6ba0*/  ISETP.LT.OR P2, PT, R3, 0x71, !P0 ;  /* 0x000000710300780c */ /* 0x000fc60004741670 */
[----:B------:R2:W-:Y:S01]  /*6bb0*/  @!P5 STG.E.U8 desc[UR36][R6.64+0x69], R79 ;  /* 0x0000694f0600d986 */ /* 0x0005e2000c101124 */
[----:B------:R-:W-:Y:S01]  /*6bc0*/  ISETP.LT.OR P5, PT, R3, 0x79, !P0 ;  /* 0x000000790300780c */ /* 0x000fe200047a1670 */
[----:B------:R-:W-:-:S04]  /*6bd0*/  @!P4 IMAD R81, R81, R93, RZ ;  /* 0x0000005d5151c224 */ /* 0x000fc800078e02ff */
[-C--:B-1----:R-:W-:Y:S01]  /*6be0*/  @!P3 IMAD R13, R80, R93.reuse, RZ ;  /* 0x0000005d500db224 */ /* 0x082fe200078e02ff */
[----:B------:R2:W-:Y:S01]  /*6bf0*/  @!P4 STG.E.U8 desc[UR36][R4.64+0x71], R81 ;  /* 0x000071510400c986 */ /* 0x0005e2000c101124 */
[C---:B------:R-:W-:Y:S02]  /*6c00*/  ISETP.LT.OR P4, PT, R3.reuse, 0x72, !P0 ;  /* 0x000000720300780c */ /* 0x040fe40004781670 */
[C---:B------:R-:W-:Y:S01]  /*6c10*/  ISETP.LT.OR P0, PT, R3.reuse, 0x7a, !P0 ;  /* 0x0000007a0300780c */ /* 0x040fe20004701670 */
[----:B------:R2:W-:Y:S01]  /*6c20*/  @!P3 STG.E.U8 desc[UR36][R4.64+0x70], R13 ;  /* 0x0000700d0400b986 */ /* 0x0005e2000c101124 */
[C---:B------:R-:W-:Y:S02]  /*6c30*/  ISETP.LT.OR P3, PT, R3.reuse, 0x79, !P1 ;  /* 0x000000790300780c */ /* 0x040fe40004f61670 */
[----:B------:R-:W-:Y:S01]  /*6c40*/  ISETP.LT.OR P1, PT, R3, 0x7a, !P1 ;  /* 0x0000007a0300780c */ /* 0x000fe20004f21670 */
[-C--:B------:R-:W-:Y:S02]  /*6c50*/  @!P2 IMAD R3, R82, R93.reuse, RZ ;  /* 0x0000005d5203a224 */ /* 0x080fe400078e02ff */
[----:B0-----:R-:W-:-:S03]  /*6c60*/  @!P5 IMAD R11, R86, R93, RZ ;  /* 0x0000005d560bd224 */ /* 0x001fc600078e02ff */
[----:B------:R2:W-:Y:S01]  /*6c70*/  @!P2 STG.E.U8 desc[UR36][R6.64+0x70], R3 ;  /* 0x000070030600a986 */ /* 0x0005e2000c101124 */
[-C--:B------:R-:W-:Y:S02]  /*6c80*/  @!P4 IMAD R83, R83, R93.reuse, RZ ;  /* 0x0000005d5353c224 */ /* 0x080fe400078e02ff */
[-C--:B------:R-:W-:Y:S02]  /*6c90*/  @!P0 IMAD R87, R87, R93.reuse, RZ ;  /* 0x0000005d57578224 */ /* 0x080fe400078e02ff */
[-C--:B------:R-:W-:Y:S01]  /*6ca0*/  @!P3 IMAD R9, R84, R93.reuse, RZ ;  /* 0x0000005d5409b224 */ /* 0x080fe200078e02ff */
[----:B------:R2:W-:Y:S01]  /*6cb0*/  @!P4 STG.E.U8 desc[UR36][R6.64+0x71], R83 ;  /* 0x000071530600c986 */ /* 0x0005e2000c101124 */
[----:B------:R-:W-:-:S03]  /*6cc0*/  @!P1 IMAD R85, R85, R93, RZ ;  /* 0x0000005d55559224 */ /* 0x000fc600078e02ff */
[----:B------:R2:W-:Y:S04]  /*6cd0*/  @!P3 STG.E.U8 desc[UR36][R4.64+0x78], R9 ;  /* 0x000078090400b986 */ /* 0x0005e8000c101124 */
[----:B------:R2:W-:Y:S04]  /*6ce0*/  @!P1 STG.E.U8 desc[UR36][R4.64+0x79], R85 ;  /* 0x0000795504009986 */ /* 0x0005e8000c101124 */
[----:B------:R2:W-:Y:S04]  /*6cf0*/  @!P5 STG.E.U8 desc[UR36][R6.64+0x78], R11 ;  /* 0x0000780b0600d986 */ /* 0x0005e8000c101124 */
[----:B------:R2:W-:Y:S02]  /*6d00*/  @!P0 STG.E.U8 desc[UR36][R6.64+0x79], R87 ;  /* 0x0000795706008986 */ /* 0x0005e4000c101124 */
.L_x_169:
[----:B------:R-:W-:Y:S05]  /*6d10*/  BSYNC B0 ;  /* 0x0000000000007941 */ /* 0x000fea0003800000 */
.L_x_39:
[----:B------:R-:W-:Y:S01]  /*6d20*/  IADD3 R16, P0, R16, UR38, RZ ;  /* 0x0000002610107c10 */ /* 0x000fe2000ff1e0ff */
[----:B------:R-:W-:Y:S01]  /*6d30*/  ULDC.64 UR4, c[0x0][0x650] ;  /* 0x0001940000047ab9 */ /* 0x000fe20000000a00 */
[----:B0-2---:R-:W-:Y:S01]  /*6d40*/  PRMT R3, RZ, 0x7610, R3 ;  /* 0x00007610ff037816 */ /* 0x005fe20000000003 */
[----:B------:R-:W-:Y:S01]  /*6d50*/  IMAD.MOV.U32 R92, RZ, RZ, -0x1 ;  /* 0xffffffffff5c7424 */ /* 0x000fe200078e00ff */
[----:B------:R-:W-:Y:S01]  /*6d60*/  IADD3.X R17, R17, UR42, RZ, P0, !PT ;  /* 0x0000002a11117c10 */ /* 0x000fe200087fe4ff */
[----:B------:R-:W-:Y:S01]  /*6d70*/  IMAD.MOV.U32 R88, RZ, RZ, -0x1 ;  /* 0xffffffffff587424 */ /* 0x000fe200078e00ff */
[----:B------:R-:W-:-:S04]  /*6d80*/  ISETP.GE.U32.AND P0, PT, R16, UR4, PT ;  /* 0x0000000410007c0c */ /* 0x000fc8000bf06070 */
[----:B------:R-:W-:-:S13]  /*6d90*/  ISETP.GE.U32.AND.EX P0, PT, R17, UR5, PT, P0 ;  /* 0x0000000511007c0c */ /* 0x000fda000bf06100 */
[----:B------:R-:W-:Y:S05]  /*6da0*/  @P0 BRA `(.L_x_170) ;  /* 0x00000004004c0947 */ /* 0x000fea0003800000 */
[----:B------:R-:W0:Y:S01]  /*6db0*/  LDC.64 R10, c[0x0][0x628] ;  /* 0x00018a00ff0a7b82 */ /* 0x000e220000000a00 */
[----:B------:R-:W2:Y:S01]  /*6dc0*/  S2R R12, SR_CTAID.X ;  /* 0x00000000000c7919 */ /* 0x000ea20000002500 */
[----:B------:R-:W-:Y:S02]  /*6dd0*/  IMAD.MOV.U32 R8, RZ, RZ, R16 ;  /* 0x000000ffff087224 */ /* 0x000fe400078e0010 */
[----:B------:R-:W-:Y:S01]  /*6de0*/  IMAD.MOV.U32 R9, RZ, RZ, R17 ;  /* 0x000000ffff097224 */ /* 0x000fe200078e0011 */
[----:B------:R-:W3:Y:S03]  /*6df0*/  S2R R20, SR_CTAID.Y ;  /* 0x0000000000147919 */ /* 0x000ee60000002600 */
[----:B------:R-:W1:Y:S08]  /*6e00*/  LDC R0, c[0x0][0x630] ;  /* 0x00018c00ff007b82 */ /* 0x000e700000000800 */
[----:B------:R-:W1:Y:S01]  /*6e10*/  LDC.64 R14, c[0x0][0x620] ;  /* 0x00018800ff0e7b82 */ /* 0x000e620000000a00 */
[----:B0-----:R-:W-:-:S04]  /*6e20*/  ISETP.NE.U32.AND P0, PT, R10, RZ, PT ;  /* 0x000000ff0a00720c */ /* 0x001fc80003f05070 */
[----:B------:R-:W-:-:S13]  /*6e30*/  ISETP.NE.AND.EX P0, PT, R11, RZ, PT, P0 ;  /* 0x000000ff0b00720c */ /* 0x000fda0003f05300 */
[----:B-123--:R-:W-:Y:S05]  /*6e40*/  @!P0 BRA `(.L_x_171) ;  /* 0x0000000000288947 */ /* 0x00efea0003800000 */
[----:B------:R-:W0:Y:S02]  /*6e50*/  LDC R3, c[0x0][0x634] ;  /* 0x00018d00ff037b82 */ /* 0x000e240000000800 */
[----:B0-----:R-:W-:-:S05]  /*6e60*/  IADD3 R3, P0, R16, R3, RZ ;  /* 0x0000000310037210 */ /* 0x001fca0007f1e0ff */
[----:B------:R-:W-:-:S04]  /*6e70*/  IMAD.X R13, RZ, RZ, R17, P0 ;  /* 0x000000ffff0d7224 */ /* 0x000fc800000e0611 */
[----:B------:R-:W-:-:S04]  /*6e80*/  IMAD.WIDE.U32 R4, R13, R10, RZ ;  /* 0x0000000a0d047225 */ /* 0x000fc800078e00ff */
[----:B----4-:R-:W-:-:S04]  /*6e90*/  IMAD.WIDE.U32 R6, P0, R3, R11, R4 ;  /* 0x0000000b03067225 */ /* 0x010fc80007800004 */
[----:B------:R-:W-:-:S04]  /*6ea0*/  IMAD.WIDE.U32 R4, R3, R10, RZ ;  /* 0x0000000a03047225 */ /* 0x000fc800078e00ff */
[----:B------:R-:W-:Y:S01]  /*6eb0*/  IMAD.X R9, RZ, RZ, RZ, P0 ;  /* 0x000000ffff097224 */ /* 0x000fe200000e06ff */
[----:B------:R-:W-:Y:S01]  /*6ec0*/  IADD3 RZ, P0, R5, R6, RZ ;  /* 0x0000000605ff7210 */ /* 0x000fe20007f1e0ff */
[----:B------:R-:W-:-:S04]  /*6ed0*/  IMAD.MOV.U32 R8, RZ, RZ, R7 ;  /* 0x000000ffff087224 */ /* 0x000fc800078e0007 */
[----:B------:R-:W-:-:S08]  /*6ee0*/  IMAD.WIDE.U32.X R8, R13, R11, R8, P0 ;  /* 0x0000000b0d087225 */ /* 0x000fd000000e0408 */
.L_x_171:
[-CC-:B------:R-:W-:Y:S01]  /*6ef0*/  SHF.R.U64 R88, R8, R0.reuse, R9.reuse ;  /* 0x0000000008587219 */ /* 0x180fe20000001209 */
[----:B------:R-:W0:Y:S01]  /*6f00*/  LDC.64 R24, c[0x0][0x640] ;  /* 0x00019000ff187b82 */ /* 0x000e220000000a00 */
[----:B------:R-:W-:Y:S01]  /*6f10*/  SHF.R.U32.HI R0, RZ, R0, R9 ;  /* 0x00000000ff007219 */ /* 0x000fe20000011609 */
[----:B------:R-:W-:Y:S01]  /*6f20*/  ULDC UR4, c[0x0][0x150] ;  /* 0x0000540000047ab9 */ /* 0x000fe20000000800 */
[----:B------:R-:W-:Y:S02]  /*6f30*/  IADD3 R3, P0, RZ, -R88, RZ ;  /* 0x80000058ff037210 */ /* 0x000fe40007f1e0ff */
[----:B----4-:R-:W-:-:S03]  /*6f40*/  I2FP.F32.U32 R7, R12 ;  /* 0x0000000c00077245 */ /* 0x010fc60000201000 */
[----:B------:R-:W1:Y:S01]  /*6f50*/  LDC R6, c[0x0][0x618] ;  /* 0x00018600ff067b82 */ /* 0x000e620000000800 */
[----:B------:R-:W-:Y:S02]  /*6f60*/  IMAD.X R5, RZ, RZ, ~R0, P0 ;  /* 0x000000ffff057224 */ /* 0x000fe400000e0e00 */
[----:B------:R-:W-:Y:S01]  /*6f70*/  FMUL R7, R7, UR4 ;  /* 0x0000000407077c20 */ /* 0x000fe20008400000 */
[----:B------:R-:W-:Y:S01]  /*6f80*/  ULDC UR4, c[0x0][0x154] ;  /* 0x0000550000047ab9 */ /* 0x000fe20000000800 */
[-C--:B------:R-:W-:Y:S02]  /*6f90*/  IMAD R0, R5, R14.reuse, RZ ;  /* 0x0000000e05007224 */ /* 0x080fe400078e02ff */
[C---:B------:R-:W-:Y:S01]  /*6fa0*/  IMAD.WIDE.U32 R4, R3.reuse, R14, R16 ;  /* 0x0000000e03047225 */ /* 0x040fe200078e0010 */
[----:B------:R-:W2:Y:S01]  /*6fb0*/  LDC R8, c[0x0][0x608] ;  /* 0x00018200ff087b82 */ /* 0x000ea20000000800 */
[----:B------:R-:W3:Y:S02]  /*6fc0*/  F2I.U32.TRUNC.NTZ R7, R7 ;  /* 0x0000000700077305 */ /* 0x000ee4000020f000 */
[----:B------:R-:W-:Y:S01]  /*6fd0*/  IMAD R3, R3, R15, R0 ;  /* 0x0000000f03037224 */ /* 0x000fe200078e0200 */
[----:B------:R-:W-:-:S03]  /*6fe0*/  I2FP.F32.U32 R0, R20 ;  /* 0x0000001400007245 */ /* 0x000fc60000201000 */
[----:B------:R-:W-:Y:S01]  /*6ff0*/  IMAD.IADD R3, R5, 0x1, R3 ;  /* 0x0000000105037824 */ /* 0x000fe200078e0203 */
[----:B------:R-:W4:Y:S01]  /*7000*/  LDC R11, c[0x0][0x658] ;  /* 0x00019600ff0b7b82 */ /* 0x000f220000000800 */
[----:B0-----:R-:W-:-:S04]  /*7010*/  ISETP.NE.U32.AND P0, PT, R24, RZ, PT ;  /* 0x000000ff1800720c */ /* 0x001fc80003f05070 */
[----:B------:R-:W-:-:S03]  /*7020*/  ISETP.NE.AND.EX P0, PT, R25, RZ, PT, P0 ;  /* 0x000000ff1900720c */ /* 0x000fc60003f05300 */
[----:B------:R-:W0:Y:S01]  /*7030*/  LDC R9, c[0x0][0x144] ;  /* 0x00005100ff097b82 */ /* 0x000e220000000800 */
[-C--:B-1----:R-:W-:Y:S01]  /*7040*/  SHF.R.U64 R10, R4, R6.reuse, R3 ;  /* 0x00000006040a7219 */ /* 0x082fe20000001203 */
[----:B---3--:R-:W-:Y:S01]  /*7050*/  IMAD.MOV R7, RZ, RZ, -R7 ;  /* 0x000000ffff077224 */ /* 0x008fe200078e0a07 */
[----:B------:R-:W-:Y:S01]  /*7060*/  SHF.R.U32.HI R3, RZ, R6, R3 ;  /* 0x00000006ff037219 */ /* 0x000fe20000011603 */
[----:B------:R-:W-:-:S04]  /*7070*/  FMUL R6, R0, UR4 ;  /* 0x0000000400067c20 */ /* 0x000fc80008400000 */
[----:B------:R-:W1:Y:S01]  /*7080*/  LDC R21, c[0x0][0x148] ;  /* 0x00005200ff157b82 */ /* 0x000e620000000800 */
[----:B------:R3:W0:Y:S01]  /*7090*/  F2I.U32.TRUNC.NTZ R14, R6 ;  /* 0x00000006000e7305 */ /* 0x000622000020f000 */
[-CC-:B--2---:R-:W-:Y:S02]  /*70a0*/  SHF.R.U64 R13, R10, R8.reuse, R3.reuse ;  /* 0x000000080a0d7219 */ /* 0x184fe40000001203 */
[----:B------:R-:W-:-:S04]  /*70b0*/  SHF.R.U32.HI R0, RZ, R8, R3 ;  /* 0x00000008ff007219 */ /* 0x000fc80000011603 */
[----:B------:R-:W2:Y:S01]  /*70c0*/  LDC R22, c[0x0][0x648] ;  /* 0x00019200ff167b82 */ /* 0x000ea20000000800 */
[-CC-:B----4-:R-:W-:Y:S02]  /*70d0*/  SHF.R.U64 R15, R13, R11.reuse, R0.reuse ;  /* 0x0000000b0d0f7219 */ /* 0x190fe40000001200 */
[----:B------:R-:W-:-:S03]  /*70e0*/  SHF.R.U32.HI R5, RZ, R11, R0 ;  /* 0x0000000bff057219 */ /* 0x000fc60000011600 */
[----:B------:R-:W-:Y:S02]  /*70f0*/  IMAD.MOV.U32 R4, RZ, RZ, R15 ;  /* 0x000000ffff047224 */ /* 0x000fe400078e000f */
[----:B------:R-:W4:Y:S01]  /*7100*/  LDC R26, c[0x0][0x638] ;  /* 0x00018e00ff1a7b82 */ /* 0x000f220000000800 */
[----:B0-----:R-:W-:-:S07]  /*7110*/  IMAD R23, R9, R7, R12 ;  /* 0x0000000709177224 */ /* 0x001fce00078e020c */
[----:B------:R-:W0:Y:S08]  /*7120*/  LDC R27, c[0x0][0x610] ;  /* 0x00018400ff1b7b82 */ /* 0x000e300000000800 */
[----:B------:R-:W0:Y:S01]  /*7130*/  LDC R28, c[0x0][0x600] ;  /* 0x00018000ff1c7b82 */ /* 0x000e220000000800 */
[----:B-123--:R-:W-:Y:S05]  /*7140*/  @!P0 BRA `(.L_x_172) ;  /* 0x0000000000288947 */ /* 0x00efea0003800000 */
[----:B------:R-:W1:Y:S02]  /*7150*/  LDC R0, c[0x0][0x64c] ;  /* 0x00019300ff007b82 */ /* 0x000e640000000800 */
[----:B-1----:R-:W-:-:S05]  /*7160*/  IADD3 R3, P0, R15, R0, RZ ;  /* 0x000000000f037210 */ /* 0x002fca0007f1e0ff */
        /* <DEDUP_REMOVED lines=8> */
.L_x_172:
[----:B------:R-:W-:Y:S01]  /*71f0*/  ISETP.NE.AND P0, PT, R2, 0x1, PT ;  /* 0x000000010200780c */ /* 0x000fe20003f05270 */
[----:B------:R-:W-:Y:S01]  /*7200*/  IMAD.MOV R14, RZ, RZ, -R14 ;  /* 0x000000ffff0e7224 */ /* 0x000fe200078e0a0e */
[----:B------:R-:W-:Y:S02]  /*7210*/  SHF.R.U64 R3, R4, R22, R5 ;  /* 0x0000001604037219 */ /* 0x000fe40000001205 */
[----:B------:R-:W-:Y:S02]  /*7220*/  LOP3.LUT R0, R13, R106, RZ, 0xc0, !PT ;  /* 0x0000006a0d007212 */ /* 0x000fe400078ec0ff */
[----:B------:R-:W-:Y:S01]  /*7230*/  LOP3.LUT R10, R10, R105, RZ, 0xc0, !PT ;  /* 0x000000690a0a7212 */ /* 0x000fe200078ec0ff */
[----:B------:R-:W-:Y:S02]  /*7240*/  IMAD.MOV R4, RZ, RZ, -R3 ;  /* 0x000000ffff047224 */ /* 0x000fe400078e0a03 */
[----:B------:R-:W-:Y:S02]  /*7250*/  IMAD R0, R101, R3, R0 ;  /* 0x0000000365007224 */ /* 0x000fe400078e0200 */
[----:B----4-:R-:W-:-:S02]  /*7260*/  IMAD R3, R4, R26, R15 ;  /* 0x0000001a04037224 */ /* 0x010fc400078e020f */
[----:B------:R-:W-:Y:S02]  /*7270*/  @P0 IMAD R23, R21, R14, R20 ;  /* 0x0000000e15170224 */ /* 0x000fe400078e0214 */
[----:B0-----:R-:W-:Y:S02]  /*7280*/  IMAD R5, R3, R28, R10 ;  /* 0x0000001c03057224 */ /* 0x001fe400078e020a */
[----:B------:R-:W-:Y:S02]  /*7290*/  IMAD R0, R0, R27, R23 ;  /* 0x0000001b00007224 */ /* 0x000fe400078e0217 */
[----:B------:R-:W-:-:S03]  /*72a0*/  IMAD.MOV.U32 R4, RZ, RZ, 0x1 ;  /* 0x00000001ff047424 */ /* 0x000fc600078e00ff */
[----:B------:R-:W-:Y:S02]  /*72b0*/  SEL R92, R5, R0, !P0 ;  /* 0x00000000055c7207 */ /* 0x000fe40004000000 */
[----:B------:R-:W-:Y:S02]  /*72c0*/  PRMT R3, R4, 0x7610, R3 ;  /* 0x0000761004037816 */ /* 0x000fe40000000003 */
[----:B------:R-:W-:-:S07]  /*72d0*/  SEL R0, R0, R5, !P0 ;  /* 0x0000000500007207 */ /* 0x000fce0004000000 */
.L_x_170:
[----:B------:R-:W-:Y:S01]  /*72e0*/  UIMAD.WIDE.U32 UR4, UR41, 0x24924925, URZ ;  /* 0x24924925290478a5 */ /* 0x000fe2000f8e003f */
[----:B------:R-:W-:Y:S01]  /*72f0*/  LOP3.LUT P0, RZ, R3, 0xff, RZ, 0xc0, !PT ;  /* 0x000000ff03ff7812 */ /* 0x000fe2000780c0ff */
[----:B------:R-:W-:Y:S02]  /*7300*/  IMAD.MOV.U32 R89, RZ, RZ, R0 ;  /* 0x000000ffff597224 */ /* 0x000fe400078e0000 */
[----:B------:R-:W-:-:S04]  /*7310*/  UIADD3 UR4, UR41, -UR5, URZ ;  /* 0x8000000529047290 */ /* 0x000fc8000fffe03f */
[----:B------:R-:W-:-:S04]  /*7320*/  ULEA.HI UR4, UR4, UR5, URZ, 0x1f ;  /* 0x0000000504047291 */ /* 0x000fc8000f8ff83f */
[----:B------:R-:W-:-:S04]  /*7330*/  USHF.R.U32.HI UR4, URZ, 0x2, UR4 ;  /* 0x000000023f047899 */ /* 0x000fc80008011604 */
[----:B------:R-:W-:Y:S01]  /*7340*/  UIMAD UR41, UR4, -0x7, UR41 ;  /* 0xfffffff9042978a4 */ /* 0x000fe2000f8e0229 */
[----:B------:R-:W-:Y:S11]  /*7350*/  @P0 BRA `(.L_x_173) ;  /* 0xffffff9c00d00947 */ /* 0x000ff6000383ffff */
[----:B------:R-:W-:Y:S05]  /*7360*/  EXIT ;  /* 0x000000000000794d */ /* 0x000fea0003800000 */
.L_x_3:
        /* <DEDUP_REMOVED lines=26> */
.L_x_175:
        /* <DEDUP_REMOVED lines=14> */
[----:B------:R-:W-:Y:S02]  /*75f0*/  IMAD R5, R7, R23, R10 ;  /* 0x0000001707057224 */ /* 0x000fe400078e020a */
[----:B------:R-:W-:Y:S02]  /*7600*/  IMAD.MOV.U32 R10, RZ, RZ, 0x1 ;  /* 0x00000001ff0a7424 */ /* 0x000fe400078e00ff */
[----:B------:R-:W-:Y:S01]  /*7610*/  IMAD.IADD R5, R9, 0x1, R5 ;  /* 0x0000000109057824 */ /* 0x000fe200078e0205 */
[----:B------:R-:W4:Y:S04]  /*7620*/  LDC R20, c[0x0][0x608] ;  /* 0x00018200ff147b82 */ /* 0x000f280000000800 */
[----:B0-----:R-:W-:-:S02]  /*7630*/  SHF.R.U64 R12, R8, R14, R5 ;  /* 0x0000000e080c7219 */ /* 0x001fc40000001205 */
[----:B------:R-:W-:Y:S02]  /*7640*/  I2FP.F32.U32 R8, R6 ;  /* 0x0000000600087245 */ /* 0x000fe40000201000 */
[----:B------:R-:W0:Y:S01]  /*7650*/  LDC R25, c[0x0][0x658] ;  /* 0x00019600ff197b82 */ /* 0x000e220000000800 */
[----:B-1----:R-:W-:Y:S01]  /*7660*/  ISETP.NE.U32.AND P0, PT, R26, RZ, PT ;  /* 0x000000ff1a00720c */ /* 0x002fe20003f05070 */
[----:B---3--:R-:W-:Y:S02]  /*7670*/  IMAD.MOV R7, RZ, RZ, -R11 ;  /* 0x000000ffff077224 */ /* 0x008fe400078e0a0b */
[----:B------:R-:W-:Y:S01]  /*7680*/  FMUL R8, R8, UR4 ;  /* 0x0000000408087c20 */ /* 0x000fe20008400000 */
[----:B------:R-:W-:Y:S01]  /*7690*/  SHF.R.U32.HI R5, RZ, R14, R5 ;  /* 0x0000000eff057219 */ /* 0x000fe20000011605 */
[----:B------:R-:W-:Y:S01]  /*76a0*/  IMAD.MOV.U32 R14, RZ, RZ, -0x1 ;  /* 0xffffffffff0e7424 */ /* 0x000fe200078e00ff */
[----:B------:R-:W-:Y:S01]  /*76b0*/  ISETP.NE.AND.EX P0, PT, R27, RZ, PT, P0 ;  /* 0x000000ff1b00720c */ /* 0x000fe20003f05300 */
[----:B------:R1:W3:Y:S01]  /*76c0*/  F2I.U32.TRUNC.NTZ R19, R8 ;  /* 0x0000000800137305 */ /* 0x0002e2000020f000 */
[----:B------:R-:W1:Y:S01]  /*76d0*/  LDC R21, c[0x0][0x148] ;  /* 0x00005200ff157b82 */ /* 0x000e620000000800 */
[----:B--2---:R-:W-:-:S07]  /*76e0*/  IMAD R23, R13, R7, R4 ;  /* 0x000000070d177224 */ /* 0x004fce00078e0204 */
[----:B------:R-:W2:Y:S01]  /*76f0*/  LDC R22, c[0x0][0x600] ;  /* 0x00018000ff167b82 */ /* 0x000ea20000000800 */
[-CC-:B----4-:R-:W-:Y:S02]  /*7700*/  SHF.R.U64 R15, R12, R20.reuse, R5.reuse ;  /* 0x000000140c0f7219 */ /* 0x190fe40000001205 */
[----:B------:R-:W-:-:S05]  /*7710*/  SHF.R.U32.HI R4, RZ, R20, R5 ;  /* 0x00000014ff047219 */ /* 0x000fca0000011605 */
[----:B------:R-:W4:Y:S01]  /*7720*/  LDC R24, c[0x0][0x648] ;  /* 0x00019200ff187b82 */ /* 0x000f220000000800 */
[-C--:B0-----:R-:W-:Y:S02]  /*7730*/  SHF.L.U32 R7, R14, R25.reuse, RZ ;  /* 0x000000190e077219 */ /* 0x081fe400000006ff */
[-CC-:B------:R-:W-:Y:S02]  /*7740*/  SHF.R.U64 R14, R15, R25.reuse, R4.reuse ;  /* 0x000000190f0e7219 */ /* 0x180fe40000001204 */
[-C--:B------:R-:W-:Y:S02]  /*7750*/  SHF.R.U32.HI R5, RZ, R25.reuse, R4 ;  /* 0x00000019ff057219 */ /* 0x080fe40000011604 */
[----:B------:R-:W-:Y:S01]  /*7760*/  SHF.L.U32 R30, R10, R25, RZ ;  /* 0x000000190a1e7219 */ /* 0x000fe200000006ff */
[----:B------:R-:W0:Y:S01]  /*7770*/  LDC R29, c[0x0][0x638] ;  /* 0x00018e00ff1d7b82 */ /* 0x000e220000000800 */
[----:B------:R-:W-:Y:S01]  /*7780*/  LOP3.LUT R20, RZ, R7, RZ, 0x33, !PT ;  /* 0x00000007ff147212 */ /* 0x000fe200078e33ff */
[----:B------:R-:W-:-:S06]  /*7790*/  IMAD.MOV.U32 R4, RZ, RZ, R14 ;  /* 0x000000ffff047224 */ /* 0x000fcc00078e000e */
[----:B------:R-:W0:Y:S01]  /*77a0*/  LDC R32, c[0x0][0x610] ;  /* 0x00018400ff207b82 */ /* 0x000e220000000800 */
[----:B-1-3--:R-:W-:Y:S05]  /*77b0*/  @!P0 BRA `(.L_x_176) ;  /* 0x0000000000288947 */ /* 0x00afea0003800000 */
        /* <DEDUP_REMOVED lines=10> */
.L_x_176:
[----:B------:R-:W-:Y:S01]  /*7860*/  ISETP.NE.AND P0, PT, R2, 0x1, PT ;  /* 0x000000010200780c */ /* 0x000fe20003f05270 */
[----:B--2---:R-:W-:Y:S01]  /*7870*/  VIADD R9, R22, 0xffffffff ;  /* 0xffffffff16097836 */ /* 0x004fe20000000000 */
[----:B----4-:R-:W-:Y:S01]  /*7880*/  SHF.R.U64 R5, R4, R24, R5 ;  /* 0x0000001804057219 */ /* 0x010fe20000001205 */
[----:B------:R-:W-:Y:S01]  /*7890*/  IMAD.MOV R19, RZ, RZ, -R19 ;  /* 0x000000ffff137224 */ /* 0x000fe200078e0a13 */
[----:B------:R-:W-:-:S03]  /*78a0*/  LOP3.LUT R4, R15, R20, RZ, 0xc0, !PT ;  /* 0x000000140f047212 */ /* 0x000fc600078ec0ff */
[----:B------:R-:W-:Y:S02]  /*78b0*/  IMAD.MOV R7, RZ, RZ, -R5 ;  /* 0x000000ffff077224 */ /* 0x000fe400078e0a05 */
[----:B------:R-:W-:Y:S01]  /*78c0*/  IMAD R30, R30, R5, R4 ;  /* 0x000000051e1e7224 */ /* 0x000fe200078e0204 */
[----:B------:R-:W-:Y:S01]  /*78d0*/  LOP3.LUT R5, R12, R9, RZ, 0xc0, !PT ;  /* 0x000000090c057212 */ /* 0x000fe200078ec0ff */
[----:B0-----:R-:W-:Y:S02]  /*78e0*/  IMAD R4, R7, R29, R14 ;  /* 0x0000001d07047224 */ /* 0x001fe400078e020e */
[----:B------:R-:W-:Y:S02]  /*78f0*/  @P0 IMAD R23, R21, R19, R6 ;  /* 0x0000001315170224 */ /* 0x000fe400078e0206 */
[----:B------:R-:W-:Y:S02]  /*7900*/  IMAD R5, R4, R22, R5 ;  /* 0x0000001604057224 */ /* 0x000fe400078e0205 */
[----:B------:R-:W-:-:S02]  /*7910*/  IMAD R30, R30, R32, R23 ;  /* 0x000000201e1e7224 */ /* 0x000fc400078e0217 */
[----:B------:R-:W-:-:S03]  /*7920*/  IMAD.MOV.U32 R7, RZ, RZ, 0x1 ;  /* 0x00000001ff077424 */ /* 0x000fc600078e00ff */
[----:B------:R-:W-:Y:S02]  /*7930*/  SEL R29, R5, R30, !P0 ;  /* 0x0000001e051d7207 */ /* 0x000fe40004000000 */
[----:B------:R-:W-:-:S07]  /*7940*/  SEL R30, R30, R5, !P0 ;  /* 0x000000051e1e7207 */ /* 0x000fce0004000000 */
.L_x_174:
[----:B------:R-:W-:-:S08]  /*7950*/  NOP ;  /* 0x0000000000007918 */ /* 0x000fd00000000000 */
[----:B------:R-:W0:-:S00]  /*7960*/  USETMAXREG.DEALLOC.CTAPOOL 0x28 ;  /* 0x00000028000079c8 */ /* 0x000e0000080e0500 */
[----:B0-----:R-:W-:-:S13]  /*7970*/  ISETP.NE.AND P0, PT, R3, RZ, PT ;  /* 0x000000ff0300720c */ /* 0x001fda0003f05270 */
[----:B------:R-:W-:Y:S05]  /*7980*/  @P0 EXIT ;  /* 0x000000000000094d */ /* 0x000fea0003800000 */
[----:B------:R-:W-:Y:S01]  /*7990*/  LOP3.LUT P0, RZ, R7, 0xff, RZ, 0xc0, !PT ;  /* 0x000000ff07ff7812 */ /* 0x000fe2000780c0ff */
[----:B------:R-:W-:Y:S02]  /*79a0*/  IMAD.MOV.U32 R26, RZ, RZ, 0x1 ;  /* 0x00000001ff1a7424 */ /* 0x000fe400078e00ff */
[----:B------:R-:W-:-:S10]  /*79b0*/  IMAD.MOV.U32 R27, RZ, RZ, RZ ;  /* 0x000000ffff1b7224 */ /* 0x000fd400078e00ff */
[----:B------:R-:W-:Y:S05]  /*79c0*/  @!P0 BRA `(.L_x_177) ;  /* 0x0000000c00c48947 */ /* 0x000fea0003800000 */
[----:B------:R-:W0:Y:S01]  /*79d0*/  LDC R3, c[0x0][0x28c] ;  /* 0x0000a300ff037b82 */ /* 0x000e220000000800 */
[C---:B------:R-:W-:Y:S01]  /*79e0*/  ISETP.NE.AND P1, PT, R31.reuse, RZ, PT ;  /* 0x000000ff1f00720c */ /* 0x040fe20003f25270 */
[----:B------:R-:W-:Y:S01]  /*79f0*/  ULDC UR41, c[0x0][0x658] ;  /* 0x0001960000297ab9 */ /* 0x000fe20000000800 */
[----:B------:R-:W-:Y:S01]  /*7a00*/  LOP3.LUT P0, RZ, R0, 0x1f, RZ, 0xc0, !PT ;  /* 0x0000001f00ff7812 */ /* 0x000fe2000780c0ff */
[----:B------:R-:W-:Y:S01]  /*7a10*/  UMOV UR4, 0xffffffff ;  /* 0xffffffff00047882 */ /* 0x000fe20000000000 */
[----:B------:R-:W-:Y:S01]  /*7a20*/  P2R R0, PR, RZ, 0x2 ;  /* 0x00000002ff007803 */ /* 0x000fe20000000000 */
[----:B------:R-:W-:Y:S01]  /*7a30*/  BSSY B7, `(.L_x_177) ;  /* 0x00000ea000077945 */ /* 0x000fe20003800000 */
[----:B------:R-:W-:Y:S01]  /*7a40*/  ISETP.NE.OR P0, PT, R31, RZ, !P0 ;  /* 0x000000ff1f00720c */ /* 0x000fe20004705670 */
[----:B------:R-:W-:Y:S01]  /*7a50*/  USHF.L.U32 UR4, UR4, UR41, URZ ;  /* 0x0000002904047299 */ /* 0x000fe2000800063f */
[----:B------:R-:W-:Y:S01]  /*7a60*/  IMAD.MOV.U32 R23, RZ, RZ, 0x1 ;  /* 0x00000001ff177424 */ /* 0x000fe200078e00ff */
[----:B------:R-:W-:Y:S01]  /*7a70*/  LOP3.LUT R25, R18, 0x2, RZ, 0xfc, !PT ;  /* 0x0000000212197812 */ /* 0x000fe200078efcff */
[----:B------:R-:W-:Y:S01]  /*7a80*/  IMAD.MOV.U32 R26, RZ, RZ, 0x1 ;  /* 0x00000001ff1a7424 */ /* 0x000fe200078e00ff */
[----:B------:R-:W-:Y:S01]  /*7a90*/  P2R R32, PR, RZ, 0x1 ;  /* 0x00000001ff207803 */ /* 0x000fe20000000000 */
[----:B------:R-:W-:Y:S01]  /*7aa0*/  IMAD.MOV.U32 R27, RZ, RZ, RZ ;  /* 0x000000ffff1b7224 */ /* 0x000fe200078e00ff */
[----:B------:R-:W-:Y:S01]  /*7ab0*/  ULDC UR40, c[0x0][0x600] ;  /* 0x0001800000287ab9 */ /* 0x000fe20000000800 */
[----:B------:R-:W-:Y:S01]  /*7ac0*/  UMOV UR5, 0x1 ;  /* 0x0000000100057882 */ /* 0x000fe20000000000 */
[----:B------:R-:W-:-:S02]  /*7ad0*/  UIADD3 UR40, UR40, -0x1, URZ ;  /* 0xffffffff28287890 */ /* 0x000fc4000fffe03f */
[----:B------:R-:W-:Y:S02]  /*7ae0*/  USHF.L.U32 UR41, UR5, UR41, URZ ;  /* 0x0000002905297299 */ /* 0x000fe4000800063f */
[----:B------:R-:W-:Y:S01]  /*7af0*/  ULOP3.LUT UR43, URZ, UR4, URZ, 0x33, !UPT ;  /* 0x000000043f2b7292 */ /* 0x000fe2000f8e333f */
[----:B------:R-:W-:Y:S01]  /*7b00*/  ULDC.64 UR36, c[0x0][0x198] ;  /* 0x0000660000247ab9 */ /* 0x000fe20000000a00 */
[----:B0-----:R-:W-:-:S05]  /*7b10*/  VIADD R3, R3, 0x7f ;  /* 0x0000007f03037836 */ /* 0x001fca0000000000 */
[----:B------:R-:W-:-:S04]  /*7b20*/  SHF.R.S32.HI R0, RZ, 0x1f, R3 ;  /* 0x0000001fff007819 */ /* 0x000fc80000011403 */
[----:B------:R-:W-:-:S04]  /*7b30*/  LEA.HI R0, R0, R3, RZ, 0x7 ;  /* 0x0000000300007211 */ /* 0x000fc800078f38ff */
[----:B------:R-:W-:-:S05]  /*7b40*/  SHF.R.S32.HI R24, RZ, 0x7, R0 ;  /* 0x00000007ff187819 */ /* 0x000fca0000011400 */
[----:B------:R-:W-:-:S07]  /*7b50*/  VIADD R22, R24, 0x1 ;  /* 0x0000000118167836 */ /* 0x000fce0000000000 */
.L_x_191:
[----:B------:R-:W-:-:S03]  /*7b60*/  UMOV UR4, 0xffffffff ;  /* 0xffffffff00047882 */ /* 0x000fc60000000000 */
[----:B------:R-:W-:Y:S05]  /*7b70*/  BRA.DIV UR4, `(.L_x_178) ;  /* 0x0000001204e07947 */ /* 0x000fea000b800000 */
[----:B------:R-:W-:-:S13]  /*7b80*/  ELECT P6, URZ, PT ;  /* 0x00000000003f782f */ /* 0x000fda00038c0000 */
.L_x_207:
[----:B------:R-:W-:Y:S04]  /*7b90*/  BSSY B6, `(.L_x_179) ;  /* 0x0000060000067945 */ /* 0x000fe80003800000 */
[----:B------:R-:W-:Y:S05]  /*7ba0*/  @!P6 BRA `(.L_x_180) ;  /* 0x000000040078e947 */ /* 0x000fea0003800000 */
        /* <DEDUP_REMOVED lines=9> */
[----:B------:R-:W-:Y:S02]  /*7c40*/  IMAD.U32 R4, RZ, RZ, UR4 ;  /* 0x00000004ff047e24 */ /* 0x000fe4000f8e00ff */
[----:B------:R-:W-:Y:S01]  /*7c50*/  IMAD.U32 R5, RZ, RZ, UR5 ;  /* 0x00000005ff057e24 */ /* 0x000fe2000f8e00ff */
[----:B------:R-:W0:Y:S01]  /*7c60*/  LDC.64 R14, c[0x4][R14] ;  /* 0x010000000e0e7b82 */ /* 0x000e220000000a00 */
[----:B------:R-:W-:Y:S01]  /*7c70*/  ULDC.64 UR4, c[0x4][0x78] ;  /* 0x01001e0000047ab9 */ /* 0x000fe20000000a00 */
[----:B------:R-:W-:Y:S02]  /*7c80*/  IMAD.U32 R10, RZ, RZ, UR6 ;  /* 0x00000006ff0a7e24 */ /* 0x000fe4000f8e00ff */
[----:B------:R-:W-:-:S02]  /*7c90*/  IMAD.U32 R6, RZ, RZ, UR4 ;  /* 0x00000004ff067e24 */ /* 0x000fc4000f8e00ff */
[----:B------:R-:W-:Y:S02]  /*7ca0*/  IMAD.U32 R7, RZ, RZ, UR5 ;  /* 0x00000005ff077e24 */ /* 0x000fe4000f8e00ff */
[----:B------:R-:W-:Y:S02]  /*7cb0*/  IMAD.U32 R11, RZ, RZ, UR7 ;  /* 0x00000007ff0b7e24 */ /* 0x000fe4000f8e00ff */
[----:B------:R-:W-:Y:S02]  /*7cc0*/  IMAD.MOV.U32 R8, RZ, RZ, 0x70 ;  /* 0x00000070ff087424 */ /* 0x000fe400078e00ff */
[----:B------:R-:W-:Y:S02]  /*7cd0*/  IMAD.MOV.U32 R12, RZ, RZ, 0x1 ;  /* 0x00000001ff0c7424 */ /* 0x000fe400078e00ff */
[----:B------:R-:W-:-:S07]  /*7ce0*/  IMAD.MOV.U32 R13, RZ, RZ, RZ ;  /* 0x000000ffff0d7224 */ /* 0x000fce00078e00ff */
[----:B------:R-:W-:-:S07]  /*7cf0*/  LEPC R20, `(.L_x_181) ;  /* 0x000000001014794e */ /* 0x000fce0000000000 */
[----:B0-----:R-:W-:Y:S05]  /*7d00*/  CALL.ABS.NOINC R14 ;  /* 0x000000000e007343 */ /* 0x001fea0003c00000 */
.L_x_181:
        /* <DEDUP_REMOVED lines=19> */
.L_x_182:
[----:B------:R-:W0:Y:S02]  /*7e40*/  LDC R0, c[0x0][0x28c] ;  /* 0x0000a300ff007b82 */ /* 0x000e240000000800 */
[----:B0-----:R-:W-:-:S13]  /*7e50*/  ISETP.GE.AND P0, PT, R0, 0x1, PT ;  /* 0x000000010000780c */ /* 0x001fda0003f06270 */
[----:B------:R-:W-:Y:S05]  /*7e60*/  @!P0 BRA `(.L_x_180) ;  /* 0x0000000000c88947 */ /* 0x000fea0003800000 */
[----:B------:R-:W-:Y:S02]  /*7e70*/  IMAD.SHL.U32 R29, R29, 0x80, RZ ;  /* 0x000000801d1d7824 */ /* 0x000fe400078e00ff */
[----:B------:R-:W-:Y:S02]  /*7e80*/  IMAD.SHL.U32 R30, R30, 0x80, RZ ;  /* 0x000000801e1e7824 */ /* 0x000fe400078e00ff */
[----:B------:R-:W-:Y:S02]  /*7e90*/  IMAD.MOV.U32 R7, RZ, RZ, RZ ;  /* 0x000000ffff077224 */ /* 0x000fe400078e00ff */
[----:B------:R-:W-:Y:S02]  /*7ea0*/  IMAD.MOV.U32 R0, RZ, RZ, R22 ;  /* 0x000000ffff007224 */ /* 0x000fe400078e0016 */
[----:B------:R-:W-:Y:S02]  /*7eb0*/  IMAD.MOV.U32 R3, RZ, RZ, R26 ;  /* 0x000000ffff037224 */ /* 0x000fe400078e001a */
[----:B------:R-:W-:-:S07]  /*7ec0*/  IMAD.MOV.U32 R4, RZ, RZ, R27 ;  /* 0x000000ffff047224 */ /* 0x000fce00078e001b */
.L_x_186:
[----:B------:R-:W-:Y:S01]  /*7ed0*/  IMAD R8, R4, 0x8, R19 ;  /* 0x0000000804087824 */ /* 0x000fe200078e0213 */
[----:B------:R-:W-:Y:S02]  /*7ee0*/  SHF.L.U32 R5, R3, 0x1f, RZ ;  /* 0x0000001f03057819 */ /* 0x000fe400000006ff */
[----:B------:R-:W-:Y:S02]  /*7ef0*/  ISETP.NE.AND P1, PT, R31, RZ, PT ;  /* 0x000000ff1f00720c */ /* 0x000fe40003f25270 */
[----:B------:R-:W0:Y:S11]  /*7f00*/  SYNCS.PHASECHK.TRANS64.TRYWAIT P0, [R8+URZ+0x38], R5 ;  /* 0x00003805080075a7 */ /* 0x000e36000800017f */
[----:B------:R-:W1:Y:S01]  /*7f10*/  @!P1 LDC R6, c[0x0][0x500] ;  /* 0x00014000ff069b82 */ /* 0x000e620000000800 */
[----:B0-----:R-:W-:Y:S05]  /*7f20*/  @!P0 BRA `(.L_x_183) ;  /* 0x0000001000148947 */ /* 0x001fea0003800000 */
.L_x_208:
[----:B------:R-:W-:Y:S02]  /*7f30*/  ISETP.NE.AND P0, PT, R31, RZ, PT ;  /* 0x000000ff1f00720c */ /* 0x000fe40003f05270 */
[----:B0-----:R-:W-:-:S11]  /*7f40*/  PRMT R5, R25, 0x9910, RZ ;  /* 0x0000991019057816 */ /* 0x001fd600000000ff */
[----:B-1----:R0:W-:Y:S01]  /*7f50*/  @!P0 SYNCS.ARRIVE.TRANS64 RZ, [R8+URZ], R6 ;  /* 0x0000000608ff89a7 */ /* 0x0021e2000800003f */
[----:B------:R-:W-:-:S13]  /*7f60*/  ISETP.NE.AND P0, PT, R5, 0x2, PT ;  /* 0x000000020500780c */ /* 0x000fda0003f05270 */
[----:B0-----:R-:W-:Y:S05]  /*7f70*/  @P0 BRA `(.L_x_184) ;  /* 0x0000000000040947 */ /* 0x001fea0003800000 */
[----:B------:R-:W-:Y:S01]  /*7f80*/  BPT.TRAP 0x1 ;  /* 0x000000040000795c */ /* 0x000fe20000300000 */
.L_x_184:
[----:B------:R-:W-:-:S13]  /*7f90*/  ISETP.NE.AND P0, PT, R32, RZ, PT ;  /* 0x000000ff2000720c */ /* 0x000fda0003f05270 */
[----:B------:R-:W-:Y:S05]  /*7fa0*/  @P0 BRA `(.L_x_185) ;  /* 0x0000000000040947 */ /* 0x000fea0003800000 */
[----:B------:R-:W-:Y:S01]  /*7fb0*/  BPT.TRAP 0x1 ;  /* 0x000000040000795c */ /* 0x000fe20000300000 */
.L_x_185:
[----:B------:R-:W-:Y:S01]  /*7fc0*/  IMAD R5, R4, 0x4000, R19 ;  /* 0x0000400004057824 */ /* 0x000fe200078e0213 */
[----:B------:R-:W-:Y:S01]  /*7fd0*/  R2UR UR17, R8 ;  /* 0x00000000081172ca */ /* 0x000fe200000e0000 */
[----:B------:R-:W-:Y:S01]  /*7fe0*/  VIADD R0, R0, 0xffffffff ;  /* 0xffffffff00007836 */ /* 0x000fe20000000000 */
[----:B------:R-:W-:Y:S01]  /*7ff0*/  R2UR UR19, R7 ;  /* 0x00000000071372ca */ /* 0x000fe200000e0000 */
[----:B------:R-:W-:Y:S01]  /*8000*/  UIADD3 UR4, UP0, UR36, 0xf0, URZ ;  /* 0x000000f024047890 */ /* 0x000fe2000ff1e03f */
[----:B------:R-:W-:Y:S01]  /*8010*/  R2UR UR8, R5 ;  /* 0x00000000050872ca */ /* 0x000fe200000e0000 */
[----:B------:R-:W-:Y:S01]  /*8020*/  UIADD3 UR14, UP1, UR36, 0x1f0, URZ ;  /* 0x000001f0240e7890 */ /* 0x000fe2000ff3e03f */
[----:B------:R-:W-:Y:S01]  /*8030*/  R2UR UR20, R28 ;  /* 0x000000001c1472ca */ /* 0x000fe200000e0000 */
[----:B------:R-:W-:Y:S01]  /*8040*/  UIADD3.X UR5, URZ, UR37, URZ, UP0, !UPT ;  /* 0x000000253f057290 */ /* 0x000fe200087fe43f */
[----:B------:R-:W-:Y:S01]  /*8050*/  R2UR UR18, R30 ;  /* 0x000000001e1272ca */ /* 0x000fe200000e0000 */
[----:B------:R-:W-:Y:S01]  /*8060*/  VIADD R4, R4, 0x1 ;  /* 0x0000000104047836 */ /* 0x000fe20000000000 */
[----:B------:R-:W-:Y:S01]  /*8070*/  R2UR UR11, R29 ;  /* 0x000000001d0b72ca */ /* 0x000fe200000e0000 */
[----:B------:R-:W-:Y:S01]  /*8080*/  UIADD3.X UR15, URZ, UR37, URZ, UP1, !UPT ;  /* 0x000000253f0f7290 */ /* 0x000fe20008ffe43f */
[----:B------:R-:W-:Y:S01]  /*8090*/  ISETP.GT.AND P1, PT, R0, 0x1, PT ;  /* 0x000000010000780c */ /* 0x000fe20003f24270 */
[----:B------:R-:W-:Y:S01]  /*80a0*/  UMOV UR6, 0x0 ;  /* 0x0000000000067882 */ /* 0x000fe20000000000 */
[----:B------:R-:W-:Y:S01]  /*80b0*/  ISETP.NE.AND P0, PT, R4, 0x7, PT ;  /* 0x000000070400780c */ /* 0x000fe20003f05270 */
[----:B------:R-:W-:Y:S01]  /*80c0*/  UMOV UR7, 0x10000000 ;  /* 0x1000000000077882 */ /* 0x000fe20000000000 */
[----:B------:R-:W-:Y:S01]  /*80d0*/  UMOV UR9, UR17 ;  /* 0x0000001100097c82 */ /* 0x000fe20008000000 */
[----:B------:R-:W-:Y:S01]  /*80e0*/  UIADD3 UR16, UR8, 0x800, URZ ;  /* 0x0000080008107890 */ /* 0x000fe2000fffe03f */
[----:B------:R-:W-:Y:S01]  /*80f0*/  SEL R6, RZ, 0x1, P0 ;  /* 0x00000001ff067807 */ /* 0x000fe20000000000 */
[----:B------:R-:W-:Y:S01]  /*8100*/  UIADD3 UR8, UR8, 0x1c800, URZ ;  /* 0x0001c80008087890 */ /* 0x000fe2000fffe03f */
[----:B------:R-:W-:Y:S01]  /*8110*/  VIADD R7, R7, 0x80 ;  /* 0x0000008007077836 */ /* 0x000fe20000000000 */
[----:B------:R-:W-:Y:S01]  /*8120*/  UMOV UR10, UR19 ;  /* 0x00000013000a7c82 */ /* 0x000fe20008000000 */
[----:B------:R-:W-:Y:S01]  /*8130*/  UMOV UR12, UR20 ;  /* 0x00000014000c7c82 */ /* 0x000fe20008000000 */
[----:B------:R-:W-:-:S02]  /*8140*/  LOP3.LUT R3, R3, R6, RZ, 0x3c, !PT ;  /* 0x0000000603037212 */ /* 0x000fc400078e3cff */
[----:B------:R-:W-:Y:S01]  /*8150*/  SEL R4, R4, RZ, P0 ;  /* 0x000000ff04047207 */ /* 0x000fe20000000000 */
[----:B------:R0:W-:Y:S02]  /*8160*/  UTMALDG.3D [UR16], [UR4], desc[UR6] ;  /* 0x00000610040075b4 */ /* 0x0001e40008011000 */
[----:B------:R0:W-:Y:S02]  /*8170*/  UTMALDG.3D [UR8], [UR14], desc[UR6] ;  /* 0x000006080e0075b4 */ /* 0x0001e40008011000 */
[----:B0-----:R-:W-:Y:S05]  /*8180*/  @P1 BRA `(.L_x_186) ;  /* 0xfffffffc00501947 */ /* 0x001fea000383ffff */
.L_x_180:
[----:B------:R-:W-:Y:S05]  /*8190*/  BSYNC B6 ;  /* 0x0000000000067941 */ /* 0x000fea0003800000 */
.L_x_179:
[----:B------:R-:W-:Y:S01]  /*81a0*/  LOP3.LUT P2, RZ, R23, 0xff, RZ, 0xc0, !PT ;  /* 0x000000ff17ff7812 */ /* 0x000fe2000784c0ff */
[C---:B------:R-:W-:Y:S01]  /*81b0*/  IMAD.IADD R0, R24.reuse, 0x1, R27 ;  /* 0x0000000118007824 */ /* 0x040fe200078e021b */
[----:B------:R-:W-:Y:S01]  /*81c0*/  ULDC.64 UR4, c[0x0][0x650] ;  /* 0x0001940000047ab9 */ /* 0x000fe20000000a00 */
[----:B------:R-:W-:Y:S01]  /*81d0*/  ISETP.GE.U32.AND P1, PT, R24, 0x7, PT ;  /* 0x000000071800780c */ /* 0x000fe20003f26070 */
[----:B------:R-:W-:Y:S01]  /*81e0*/  BSSY B0, `(.L_x_187) ;  /* 0x000006c000007945 */ /* 0x000fe20003800000 */
[C---:B------:R-:W-:Y:S01]  /*81f0*/  IMAD.WIDE.U32 R4, R0.reuse, 0x24924925, RZ ;  /* 0x2492492500047825 */ /* 0x040fe200078e00ff */
[C---:B------:R-:W-:Y:S02]  /*8200*/  ISETP.GT.U32.AND P0, PT, R0.reuse, 0x6, PT ;  /* 0x000000060000780c */ /* 0x040fe40003f04070 */
[----:B------:R-:W-:Y:S01]  /*8210*/  PRMT R23, RZ, 0x7610, R23 ;  /* 0x00007610ff177816 */ /* 0x000fe20000000017 */
[----:B------:R-:W-:Y:S01]  /*8220*/  IMAD.IADD R4, R0, 0x1, -R5 ;  /* 0x0000000100047824 */ /* 0x000fe200078e0a05 */
[----:B------:R-:W-:Y:S01]  /*8230*/  ISETP.LT.U32.AND P0, PT, R24, 0x7, P0 ;  /* 0x000000071800780c */ /* 0x000fe20000701070 */
[----:B------:R-:W-:-:S02]  /*8240*/  IMAD.MOV.U32 R30, RZ, RZ, -0x1 ;  /* 0xffffffffff1e7424 */ /* 0x000fc400078e00ff */
[----:B------:R-:W0:Y:S01]  /*8250*/  @P2 S2R R6, SR_CgaCtaId ;  /* 0x0000000000062919 */ /* 0x000e220000008800 */
[----:B------:R-:W-:Y:S01]  /*8260*/  @P2 MOV R3, 0x400 ;  /* 0x0000040000032802 */ /* 0x000fe20000000f00 */
[----:B------:R-:W-:Y:S01]  /*8270*/  IMAD.MOV.U32 R29, RZ, RZ, -0x1 ;  /* 0xffffffffff1d7424 */ /* 0x000fe200078e00ff */
[----:B------:R-:W-:Y:S01]  /*8280*/  LEA.HI R4, R4, R5, RZ, 0x1f ;  /* 0x0000000504047211 */ /* 0x000fe200078ff8ff */
[----:B------:R-:W-:-:S03]  /*8290*/  IMAD.MOV.U32 R28, RZ, RZ, -0x1 ;  /* 0xffffffffff1c7424 */ /* 0x000fc600078e00ff */
[----:B------:R-:W-:Y:S02]  /*82a0*/  SHF.R.U32.HI R27, RZ, 0x2, R4 ;  /* 0x00000002ff1b7819 */ /* 0x000fe40000011604 */
[----:B0-----:R-:W-:Y:S02]  /*82b0*/  @P2 LEA R6, R6, R3, 0x18 ;  /* 0x0000000306062211 */ /* 0x001fe400078ec0ff */
[----:B------:R-:W-:Y:S02]  /*82c0*/  SEL R3, RZ, 0x1, !P0 ;  /* 0x00000001ff037807 */ /* 0x000fe40004000000 */
[----:B------:R-:W-:Y:S01]  /*82d0*/  IADD3 R16, P0, R16, UR38, RZ ;  /* 0x0000002610107c10 */ /* 0x000fe2000ff1e0ff */
[----:B------:R0:W-:Y:S01]  /*82e0*/  @P2 SYNCS.ARRIVE.TRANS64.A1T0 RZ, [R6+URZ+0x88], RZ ;  /* 0x000088ff06ff29a7 */ /* 0x0001e2000810003f */
[----:B------:R-:W-:Y:S02]  /*82f0*/  LOP3.LUT R26, R26, R3, RZ, 0x3c, !PT ;  /* 0x000000031a1a7212 */ /* 0x000fe400078e3cff */
[----:B------:R-:W-:-:S02]  /*8300*/  IADD3.X R17, R17, UR42, RZ, P0, !PT ;  /* 0x0000002a11117c10 */ /* 0x000fc400087fe4ff */
[----:B------:R-:W-:Y:S02]  /*8310*/  ISETP.GE.U32.AND P0, PT, R16, UR4, PT ;  /* 0x0000000410007c0c */ /* 0x000fe4000bf06070 */
[----:B------:R-:W-:Y:S01]  /*8320*/  @P1 LOP3.LUT R26, R26, 0x1, R27, 0x78, !PT ;  /* 0x000000011a1a1812 */ /* 0x000fe200078e781b */
[--C-:B------:R-:W-:Y:S01]  /*8330*/  IMAD R27, R27, -0x7, R0.reuse ;  /* 0xfffffff91b1b7824 */ /* 0x100fe200078e0200 */
[----:B------:R-:W-:Y:S02]  /*8340*/  ISETP.GE.U32.AND.EX P0, PT, R17, UR5, PT, P0 ;  /* 0x0000000511007c0c */ /* 0x000fe4000bf06100 */
[----:B------:R-:W-:-:S11]  /*8350*/  PRMT R0, RZ, 0x7610, R0 ;  /* 0x00007610ff007816 */ /* 0x000fd60000000000 */
[----:B0-----:R-:W-:Y:S05]  /*8360*/  @P0 BRA `(.L_x_188) ;  /* 0x00000004004c0947 */ /* 0x001fea0003800000 */
[----:B------:R-:W-:Y:S01]  /*8370*/  ULDC.64 UR4, c[0x0][0x628] ;  /* 0x00018a0000047ab9 */ /* 0x000fe20000000a00 */
[----:B------:R-:W0:Y:S01]  /*8380*/  S2R R10, SR_CTAID.X ;  /* 0x00000000000a7919 */ /* 0x000e220000002500 */
[----:B------:R-:W-:Y:S01]  /*8390*/  ISETP.NE.U32.AND P0, PT, RZ, UR4, PT ;  /* 0x00000004ff007c0c */ /* 0x000fe2000bf05070 */
[----:B------:R-:W-:Y:S01]  /*83a0*/  ULDC UR7, c[0x0][0x630] ;  /* 0x00018c0000077ab9 */ /* 0x000fe20000000800 */
[----:B------:R-:W-:Y:S01]  /*83b0*/  IMAD.MOV.U32 R4, RZ, RZ, R16 ;  /* 0x000000ffff047224 */ /* 0x000fe200078e0010 */
[----:B------:R-:W1:Y:S01]  /*83c0*/  S2R R0, SR_CTAID.Y ;  /* 0x0000000000007919 */ /* 0x000e620000002600 */
[----:B------:R-:W-:Y:S01]  /*83d0*/  ISETP.NE.AND.EX P0, PT, RZ, UR5, PT, P0 ;  /* 0x00000005ff007c0c */ /* 0x000fe2000bf05300 */
[----:B------:R-:W-:-:S12]  /*83e0*/  IMAD.MOV.U32 R5, RZ, RZ, R17 ;  /* 0x000000ffff057224 */ /* 0x000fd800078e0011 */
[----:B------:R-:W-:Y:S05]  /*83f0*/  @!P0 BRA `(.L_x_189) ;  /* 0x0000000000288947 */ /* 0x000fea0003800000 */
[----:B------:R-:W-:Y:S02]  /*8400*/  ULDC UR6, c[0x0][0x634] ;  /* 0x00018d0000067ab9 */ /* 0x000fe40000000800 */
[----:B------:R-:W-:-:S05]  /*8410*/  IADD3 R9, P0, R16, UR6, RZ ;  /* 0x0000000610097c10 */ /* 0x000fca000ff1e0ff */
[----:B------:R-:W-:-:S04]  /*8420*/  IMAD.X R3, RZ, RZ, R17, P0 ;  /* 0x000000ffff037224 */ /* 0x000fc800000e0611 */
[----:B------:R-:W-:-:S04]  /*8430*/  IMAD.WIDE.U32 R6, R3, UR4, RZ ;  /* 0x0000000403067c25 */ /* 0x000fc8000f8e00ff */
[----:B------:R-:W-:-:S04]  /*8440*/  IMAD.WIDE.U32 R6, P0, R9, UR5, R6 ;  /* 0x0000000509067c25 */ /* 0x000fc8000f800006 */
[----:B------:R-:W-:-:S04]  /*8450*/  IMAD.WIDE.U32 R8, R9, UR4, RZ ;  /* 0x0000000409087c25 */ /* 0x000fc8000f8e00ff */
[----:B------:R-:W-:Y:S01]  /*8460*/  IMAD.X R5, RZ, RZ, RZ, P0 ;  /* 0x000000ffff057224 */ /* 0x000fe200000e06ff */
[----:B------:R-:W-:Y:S01]  /*8470*/  IADD3 RZ, P0, R9, R6, RZ ;  /* 0x0000000609ff7210 */ /* 0x000fe20007f1e0ff */
[----:B------:R-:W-:-:S04]  /*8480*/  IMAD.MOV.U32 R4, RZ, RZ, R7 ;  /* 0x000000ffff047224 */ /* 0x000fc800078e0007 */
[----:B------:R-:W-:-:S08]  /*8490*/  IMAD.WIDE.U32.X R4, R3, UR5, R4, P0 ;  /* 0x0000000503047c25 */ /* 0x000fd000080e0404 */
.L_x_189:
[--C-:B------:R-:W-:Y:S01]  /*84a0*/  SHF.R.U64 R28, R4, UR7, R5.reuse ;  /* 0x00000007041c7c19 */ /* 0x100fe20008001205 */
[----:B------:R-:W-:Y:S01]  /*84b0*/  ULDC.64 UR4, c[0x0][0x620] ;  /* 0x0001880000047ab9 */ /* 0x000fe20000000a00 */
[----:B------:R-:W-:Y:S01]  /*84c0*/  SHF.R.U32.HI R3, RZ, UR7, R5 ;  /* 0x00000007ff037c19 */ /* 0x000fe20008011605 */
[----:B------:R-:W2:Y:S01]  /*84d0*/  LDC R15, c[0x0][0x144] ;  /* 0x00005100ff0f7b82 */ /* 0x000ea20000000800 */
[----:B------:R-:W-:Y:S01]  /*84e0*/  IADD3 R6, P0, RZ, -R28, RZ ;  /* 0x8000001cff067210 */ /* 0x000fe20007f1e0ff */
[----:B------:R-:W-:Y:S01]  /*84f0*/  ULDC.64 UR8, c[0x0][0x640] ;  /* 0x0001900000087ab9 */ /* 0x000fe20000000a00 */
[----:B0-----:R-:W-:Y:S01]  /*8500*/  I2FP.F32.U32 R7, R10 ;  /* 0x0000000a00077245 */ /* 0x001fe20000201000 */
[----:B------:R-:W-:Y:S02]  /*8510*/  ULDC UR6, c[0x0][0x608] ;  /* 0x0001820000067ab9 */ /* 0x000fe40000000800 */
[----:B------:R-:W-:Y:S01]  /*8520*/  IMAD.X R3, RZ, RZ, ~R3, P0 ;  /* 0x000000ffff037224 */ /* 0x000fe200000e0e03 */
[----:B------:R-:W-:Y:S01]  /*8530*/  ISETP.NE.U32.AND P0, PT, RZ, UR8, PT ;  /* 0x00000008ff007c0c */ /* 0x000fe2000bf05070 */
[----:B------:R-:W-:Y:S01]  /*8540*/  IMAD.WIDE.U32 R4, R6, UR4, R16 ;  /* 0x0000000406047c25 */ /* 0x000fe2000f8e0010 */
[----:B------:R-:W0:Y:S02]  /*8550*/  LDC R9, c[0x0][0x148] ;  /* 0x00005200ff097b82 */ /* 0x000e240000000800 */
[----:B------:R-:W-:Y:S01]  /*8560*/  ISETP.NE.AND.EX P0, PT, RZ, UR9, PT, P0 ;  /* 0x00000009ff007c0c */ /* 0x000fe2000bf05300 */
[----:B------:R-:W-:Y:S01]  /*8570*/  IMAD R3, R3, UR4, RZ ;  /* 0x0000000403037c24 */ /* 0x000fe2000f8e02ff */
[----:B------:R-:W-:-:S02]  /*8580*/  ULDC UR4, c[0x0][0x150] ;  /* 0x0000540000047ab9 */ /* 0x000fc40000000800 */
[----:B------:R-:W-:Y:S01]  /*8590*/  FMUL R7, R7, UR4 ;  /* 0x0000000407077c20 */ /* 0x000fe20008400000 */
[----:B------:R-:W-:Y:S01]  /*85a0*/  IMAD R3, R6, UR5, R3 ;  /* 0x0000000506037c24 */ /* 0x000fe2000f8e0203 */
[----:B------:R-:W-:Y:S01]  /*85b0*/  ULDC UR4, c[0x0][0x618] ;  /* 0x0001860000047ab9 */ /* 0x000fe20000000800 */
[----:B------:R-:W-:Y:S02]  /*85c0*/  ULDC UR5, c[0x0][0x154] ;  /* 0x0000550000057ab9 */ /* 0x000fe40000000800 */
[----:B------:R-:W-:Y:S01]  /*85d0*/  IMAD.IADD R5, R5, 0x1, R3 ;  /* 0x0000000105057824 */ /* 0x000fe200078e0203 */
[----:B------:R-:W3:Y:S04]  /*85e0*/  F2I.U32.TRUNC.NTZ R7, R7 ;  /* 0x0000000700077305 */ /* 0x000ee8000020f000 */
[----:B------:R-:W-:-:S02]  /*85f0*/  SHF.R.U64 R3, R4, UR4, R5 ;  /* 0x0000000404037c19 */ /* 0x000fc40008001205 */
[----:B-1----:R-:W-:-:S05]  /*8600*/  I2FP.F32.U32 R4, R0 ;  /* 0x0000000000047245 */ /* 0x002fca0000201000 */
[----:B------:R-:W-:Y:S01]  /*8610*/  FMUL R12, R4, UR5 ;  /* 0x00000005040c7c20 */ /* 0x000fe20008400000 */
[----:B------:R-:W-:Y:S01]  /*8620*/  SHF.R.U32.HI R4, RZ, UR4, R5 ;  /* 0x00000004ff047c19 */ /* 0x000fe20008011605 */
[----:B------:R-:W-:Y:S01]  /*8630*/  ULDC UR4, c[0x0][0x658] ;  /* 0x0001960000047ab9 */ /* 0x000fe20000000800 */
[----:B---3--:R-:W-:Y:S02]  /*8640*/  IMAD.MOV R7, RZ, RZ, -R7 ;  /* 0x000000ffff077224 */ /* 0x008fe400078e0a07 */
[--C-:B------:R-:W-:Y:S01]  /*8650*/  SHF.R.U64 R11, R3, UR6, R4.reuse ;  /* 0x00000006030b7c19 */ /* 0x100fe20008001204 */
[----:B------:R-:W1:Y:S01]  /*8660*/  F2I.U32.TRUNC.NTZ R12, R12 ;  /* 0x0000000c000c7305 */ /* 0x000e62000020f000 */
[----:B------:R-:W-:Y:S01]  /*8670*/  SHF.R.U32.HI R4, RZ, UR6, R4 ;  /* 0x00000006ff047c19 */ /* 0x000fe20008011604 */
[----:B--2---:R-:W-:-:S03]  /*8680*/  IMAD R10, R15, R7, R10 ;  /* 0x000000070f0a7224 */ /* 0x004fc600078e020a */
[--C-:B------:R-:W-:Y:S02]  /*8690*/  SHF.R.U64 R8, R11, UR4, R4.reuse ;  /* 0x000000040b087c19 */ /* 0x100fe40008001204 */
[----:B------:R-:W-:-:S03]  /*86a0*/  SHF.R.U32.HI R13, RZ, UR4, R4 ;  /* 0x00000004ff0d7c19 */ /* 0x000fc60008011604 */
[----:B------:R-:W-:Y:S02]  /*86b0*/  IMAD.MOV.U32 R4, RZ, RZ, R8 ;  /* 0x000000ffff047224 */ /* 0x000fe400078e0008 */
[----:B------:R-:W-:Y:S01]  /*86c0*/  IMAD.MOV.U32 R5, RZ, RZ, R13 ;  /* 0x000000ffff057224 */ /* 0x000fe200078e000d */
[----:B01----:R-:W-:Y:S06]  /*86d0*/  @!P0 BRA `(.L_x_190) ;  /* 0x0000000000288947 */ /* 0x003fec0003800000 */
[----:B------:R-:W-:Y:S02]  /*86e0*/  ULDC UR4, c[0x0][0x64c] ;  /* 0x0001930000047ab9 */ /* 0x000fe40000000800 */
[----:B------:R-:W-:-:S05]  /*86f0*/  IADD3 R5, P0, R8, UR4, RZ ;  /* 0x0000000408057c10 */ /* 0x000fca000ff1e0ff */
[----:B------:R-:W-:-:S04]  /*8700*/  IMAD.X R13, RZ, RZ, R13, P0 ;  /* 0x000000ffff0d7224 */ /* 0x000fc800000e060d */
[----:B------:R-:W-:-:S04]  /*8710*/  IMAD.WIDE.U32 R6, R13, UR8, RZ ;  /* 0x000000080d067c25 */ /* 0x000fc8000f8e00ff */
[----:B------:R-:W-:-:S04]  /*8720*/  IMAD.WIDE.U32 R6, P0, R5, UR9, R6 ;  /* 0x0000000905067c25 */ /* 0x000fc8000f800006 */
[----:B------:R-:W-:-:S04]  /*8730*/  IMAD.WIDE.U32 R4, R5, UR8, RZ ;  /* 0x0000000805047c25 */ /* 0x000fc8000f8e00ff */
[----:B------:R-:W-:Y:S01]  /*8740*/  IMAD.MOV.U32 R4, RZ, RZ, R7 ;  /* 0x000000ffff047224 */ /* 0x000fe200078e0007 */
[----:B------:R-:W-:Y:S01]  /*8750*/  IADD3 RZ, P1, R5, R6, RZ ;  /* 0x0000000605ff7210 */ /* 0x000fe20007f3e0ff */
[----:B------:R-:W-:-:S04]  /*8760*/  IMAD.X R5, RZ, RZ, RZ, P0 ;  /* 0x000000ffff057224 */ /* 0x000fc800000e06ff */
[----:B------:R-:W-:-:S08]  /*8770*/  IMAD.WIDE.U32.X R4, R13, UR9, R4, P1 ;  /* 0x000000090d047c25 */ /* 0x000fd000088e0404 */
.L_x_190:
[----:B------:R-:W-:Y:S01]  /*8780*/  ISETP.NE.AND P0, PT, R2, 0x1, PT ;  /* 0x000000010200780c */ /* 0x000fe20003f05270 */
[----:B------:R-:W-:Y:S01]  /*8790*/  ULDC UR4, c[0x0][0x648] ;  /* 0x0001920000047ab9 */ /* 0x000fe20000000800 */
[----:B------:R-:W-:Y:S01]  /*87a0*/  LOP3.LUT R11, R11, UR43, RZ, 0xc0, !PT ;  /* 0x0000002b0b0b7c12 */ /* 0x000fe2000f8ec0ff */
[----:B------:R-:W-:Y:S01]  /*87b0*/  IMAD.MOV R12, RZ, RZ, -R12 ;  /* 0x000000ffff0c7224 */ /* 0x000fe200078e0a0c */
[----:B------:R-:W-:Y:S01]  /*87c0*/  SHF.R.U64 R4, R4, UR4, R5 ;  /* 0x0000000404047c19 */ /* 0x000fe20008001205 */
[----:B------:R-:W-:Y:S01]  /*87d0*/  ULDC UR4, c[0x0][0x638] ;  /* 0x00018e0000047ab9 */ /* 0x000fe20000000800 */
[----:B------:R-:W-:Y:S01]  /*87e0*/  LOP3.LUT R3, R3, UR40, RZ, 0xc0, !PT ;  /* 0x0000002803037c12 */ /* 0x000fe2000f8ec0ff */
[----:B------:R-:W-:Y:S02]  /*87f0*/  ULDC UR5, c[0x0][0x610] ;  /* 0x0001840000057ab9 */ /* 0x000fe40000000800 */
[----:B------:R-:W-:Y:S02]  /*8800*/  IMAD.MOV R5, RZ, RZ, -R4 ;  /* 0x000000ffff057224 */ /* 0x000fe400078e0a04 */
[----:B------:R-:W-:-:S02]  /*8810*/  IMAD R11, R4, UR41, R11 ;  /* 0x00000029040b7c24 */ /* 0x000fc4000f8e020b */
[----:B------:R-:W-:Y:S02]  /*8820*/  @P0 IMAD R10, R9, R12, R0 ;  /* 0x0000000c090a0224 */ /* 0x000fe400078e0200 */
[----:B------:R-:W-:Y:S01]  /*8830*/  IMAD R8, R5, UR4, R8 ;  /* 0x0000000405087c24 */ /* 0x000fe2000f8e0208 */
[----:B------:R-:W-:Y:S01]  /*8840*/  ULDC UR4, c[0x0][0x600] ;  /* 0x0001800000047ab9 */ /* 0x000fe20000000800 */
[----:B------:R-:W-:Y:S02]  /*8850*/  IMAD R10, R11, UR5, R10 ;  /* 0x000000050b0a7c24 */ /* 0x000fe4000f8e020a */
[----:B------:R-:W-:Y:S02]  /*8860*/  IMAD R3, R8, UR4, R3 ;  /* 0x0000000408037c24 */ /* 0x000fe4000f8e0203 */
[----:B------:R-:W-:-:S03]  /*8870*/  IMAD.MOV.U32 R0, RZ, RZ, 0x1 ;  /* 0x00000001ff007424 */ /* 0x000fc600078e00ff */
[----:B------:R-:W-:Y:S02]  /*8880*/  SEL R29, R3, R10, !P0 ;  /* 0x0000000a031d7207 */ /* 0x000fe40004000000 */
[----:B------:R-:W-:-:S07]  /*8890*/  SEL R30, R10, R3, !P0 ;  /* 0x000000030a1e7207 */ /* 0x000fce0004000000 */
.L_x_188:
[----:B------:R-:W-:Y:S05]  /*88a0*/  BSYNC B0 ;  /* 0x0000000000007941 */ /* 0x000fea0003800000 */
.L_x_187:
[----:B------:R-:W-:-:S13]  /*88b0*/  LOP3.LUT P0, RZ, R0, 0xff, RZ, 0xc0, !PT ;  /* 0x000000ff00ff7812 */ /* 0x000fda000780c0ff */
[----:B------:R-:W-:Y:S05]  /*88c0*/  @P0 BRA `(.L_x_191) ;  /* 0xfffffff000a40947 */ /* 0x000fea000383ffff */
[----:B------:R-:W-:Y:S05]  /*88d0*/  BSYNC B7 ;  /* 0x0000000000077941 */ /* 0x000fea0003800000 */
.L_x_177:
[----:B------:R-:W-:-:S03]  /*88e0*/  UMOV UR4, 0xffffffff ;  /* 0xffffffff00047882 */ /* 0x000fc60000000000 */
[----:B------:R-:W-:Y:S05]  /*88f0*/  BRA.DIV UR4, `(.L_x_192) ;  /* 0x0000000604b47947 */ /* 0x000fea000b800000 */
[----:B------:R-:W-:-:S13]  /*8900*/  ELECT P6, URZ, PT ;  /* 0x00000000003f782f */ /* 0x000fda00038c0000 */
.L_x_211:
[----:B------:R-:W-:Y:S04]  /*8910*/  BSSY B0, `(.L_x_193) ;  /* 0x0000046000007945 */ /* 0x000fe80003800000 */
[----:B------:R-:W-:Y:S05]  /*8920*/  @!P6 BRA `(.L_x_194) ;  /* 0x000000040010e947 */ /* 0x000fea0003800000 */
[----:B------:R-:W-:-:S04]  /*8930*/  LOP3.LUT R18, R18, 0x2, RZ, 0xfc, !PT ;  /* 0x0000000212127812 */ /* 0x000fc800078efcff */
[----:B------:R-:W-:-:S13]  /*8940*/  ISETP.NE.AND P0, PT, R18, 0x3, PT ;  /* 0x000000031200780c */ /* 0x000fda0003f05270 */
[----:B------:R-:W-:Y:S05]  /*8950*/  @!P0 BRA `(.L_x_195) ;  /* 0x0000000000048947 */ /* 0x000fea0003800000 */
[----:B------:R-:W-:Y:S01]  /*8960*/  BPT.TRAP 0x1 ;  /* 0x000000040000795c */ /* 0x000fe20000300000 */
.L_x_195:
[----:B------:R-:W0:Y:S01]  /*8970*/  S2R R3, SR_CgaCtaId ;  /* 0x0000000000037919 */ /* 0x000e220000008800 */
[----:B------:R-:W-:Y:S02]  /*8980*/  MOV R0, 0x400 ;  /* 0x0000040000007802 */ /* 0x000fe40000000f00 */
[----:B------:R-:W-:Y:S02]  /*8990*/  SHF.L.U32 R2, R26, 0x1f, RZ ;  /* 0x0000001f1a027819 */ /* 0x000fe400000006ff */
[----:B0-----:R-:W-:-:S05]  /*89a0*/  LEA R0, R3, R0, 0x18 ;  /* 0x0000000003007211 */ /* 0x001fca00078ec0ff */
[----:B------:R-:W-:-:S04]  /*89b0*/  VIADD R0, R0, 0x38 ;  /* 0x0000003800007836 */ /* 0x000fc80000000000 */
[C---:B------:R-:W-:Y:S02]  /*89c0*/  IMAD R5, R27.reuse, 0x8, R0 ;  /* 0x000000081b057824 */ /* 0x040fe400078e0200 */
[----:B------:R-:W-:Y:S02]  /*89d0*/  VIADD R27, R27, 0x1 ;  /* 0x000000011b1b7836 */ /* 0x000fe40000000000 */
[----:B------:R-:W0:Y:S03]  /*89e0*/  SYNCS.PHASECHK.TRANS64.TRYWAIT P0, [R5+URZ], R2 ;  /* 0x00000002050075a7 */ /* 0x000e26000800017f */
[----:B------:R-:W-:-:S04]  /*89f0*/  ISETP.NE.AND P1, PT, R27, 0x7, PT ;  /* 0x000000071b00780c */ /* 0x000fc80003f25270 */
[----:B------:R-:W-:Y:S02]  /*8a00*/  SEL R3, RZ, 0x1, P1 ;  /* 0x00000001ff037807 */ /* 0x000fe40000800000 */
[----:B------:R-:W-:Y:S02]  /*8a10*/  SEL R27, R27, RZ, P1 ;  /* 0x000000ff1b1b7207 */ /* 0x000fe40000800000 */
[----:B------:R-:W-:-:S03]  /*8a20*/  LOP3.LUT R26, R26, R3, RZ, 0x3c, !PT ;  /* 0x000000031a1a7212 */ /* 0x000fc600078e3cff */
[----:B------:R-:W-:Y:S01]  /*8a30*/  IMAD R7, R27, 0x8, R0 ;  /* 0x000000081b077824 */ /* 0x000fe200078e0200 */
[----:B------:R-:W-:Y:S01]  /*8a40*/  SHF.L.U32 R4, R26, 0x1f, RZ ;  /* 0x0000001f1a047819 */ /* 0x000fe200000006ff */
[----:B0-----:R-:W-:Y:S06]  /*8a50*/  @!P0 BRA `(.L_x_196) ;  /* 0x00000004007c8947 */ /* 0x001fec0003800000 */
.L_x_212:
[----:B------:R-:W1:Y:S01]  /*8a60*/  SYNCS.PHASECHK.TRANS64.TRYWAIT P0, [R7+URZ], R4 ;  /* 0x00000004070075a7 */ /* 0x000e62000800017f */
[----:B0-----:R-:W-:-:S05]  /*8a70*/  VIADD R2, R27, 0x1 ;  /* 0x000000011b027836 */ /* 0x001fca0000000000 */
[----:B------:R-:W-:-:S04]  /*8a80*/  ISETP.NE.AND P1, PT, R2, 0x7, PT ;  /* 0x000000070200780c */ /* 0x000fc80003f25270 */
[----:B------:R-:W-:Y:S02]  /*8a90*/  SEL R3, RZ, 0x1, P1 ;  /* 0x00000001ff037807 */ /* 0x000fe40000800000 */
[----:B------:R-:W-:Y:S02]  /*8aa0*/  SEL R9, R2, RZ, P1 ;  /* 0x000000ff02097207 */ /* 0x000fe40000800000 */
[----:B------:R-:W-:-:S03]  /*8ab0*/  LOP3.LUT R26, R26, R3, RZ, 0x3c, !PT ;  /* 0x000000031a1a7212 */ /* 0x000fc600078e3cff */
[----:B------:R-:W-:Y:S01]  /*8ac0*/  IMAD R6, R9, 0x8, R0 ;  /* 0x0000000809067824 */ /* 0x000fe200078e0200 */
[----:B------:R-:W-:Y:S01]  /*8ad0*/  SHF.L.U32 R5, R26, 0x1f, RZ ;  /* 0x0000001f1a057819 */ /* 0x000fe200000006ff */
[----:B-1----:R-:W-:Y:S06]  /*8ae0*/  @!P0 BRA `(.L_x_197) ;  /* 0x00000004006c8947 */ /* 0x002fec0003800000 */
.L_x_213:
[----:B------:R-:W1:Y:S01]  /*8af0*/  SYNCS.PHASECHK.TRANS64.TRYWAIT P0, [R6+URZ], R5 ;  /* 0x00000005060075a7 */ /* 0x000e62000800017f */
[----:B------:R-:W-:-:S05]  /*8b00*/  VIADD R2, R9, 0x1 ;  /* 0x0000000109027836 */ /* 0x000fca0000000000 */
[----:B------:R-:W-:-:S04]  /*8b10*/  ISETP.NE.AND P1, PT, R2, 0x7, PT ;  /* 0x000000070200780c */ /* 0x000fc80003f25270 */
[----:B------:R-:W-:Y:S02]  /*8b20*/  SEL R3, RZ, 0x1, P1 ;  /* 0x00000001ff037807 */ /* 0x000fe40000800000 */
[----:B0-----:R-:W-:Y:S02]  /*8b30*/  SEL R7, R2, RZ, P1 ;  /* 0x000000ff02077207 */ /* 0x001fe40000800000 */
[----:B------:R-:W-:-:S03]  /*8b40*/  LOP3.LUT R26, R26, R3, RZ, 0x3c, !PT ;  /* 0x000000031a1a7212 */ /* 0x000fc600078e3cff */
[----:B------:R-:W-:Y:S01]  /*8b50*/  IMAD R9, R7, 0x8, R0 ;  /* 0x0000000807097824 */ /* 0x000fe200078e0200 */
[----:B------:R-:W-:Y:S01]  /*8b60*/  SHF.L.U32 R4, R26, 0x1f, RZ ;  /* 0x0000001f1a047819 */ /* 0x000fe200000006ff */
[----:B-1----:R-:W-:Y:S06]  /*8b70*/  @!P0 BRA `(.L_x_198) ;  /* 0x00000004005c8947 */ /* 0x002fec0003800000 */
.L_x_214:
[----:B------:R-:W1:Y:S01]  /*8b80*/  SYNCS.PHASECHK.TRANS64.TRYWAIT P0, [R9+URZ], R4 ;  /* 0x00000004090075a7 */ /* 0x000e62000800017f */
[----:B------:R-:W-:-:S05]  /*8b90*/  VIADD R2, R7, 0x1 ;  /* 0x0000000107027836 */ /* 0x000fca0000000000 */
[----:B------:R-:W-:-:S04]  /*8ba0*/  ISETP.NE.AND P1, PT, R2, 0x7, PT ;  /* 0x000000070200780c */ /* 0x000fc80003f25270 */
[----:B------:R-:W-:Y:S02]  /*8bb0*/  SEL R3, RZ, 0x1, P1 ;  /* 0x00000001ff037807 */ /* 0x000fe40000800000 */
[----:B------:R-:W-:Y:S02]  /*8bc0*/  SEL R7, R2, RZ, P1 ;  /* 0x000000ff02077207 */ /* 0x000fe40000800000 */
[----:B------:R-:W-:-:S03]  /*8bd0*/  LOP3.LUT R26, R26, R3, RZ, 0x3c, !PT ;  /* 0x000000031a1a7212 */ /* 0x000fc600078e3cff */
[----:B------:R-:W-:Y:S01]  /*8be0*/  IMAD R8, R7, 0x8, R0 ;  /* 0x0000000807087824 */ /* 0x000fe200078e0200 */
[----:B0-----:R-:W-:Y:S01]  /*8bf0*/  SHF.L.U32 R5, R26, 0x1f, RZ ;  /* 0x0000001f1a057819 */ /* 0x001fe200000006ff */
[----:B-1----:R-:W-:Y:S06]  /*8c00*/  @!P0 BRA `(.L_x_199) ;  /* 0x00000004004c8947 */ /* 0x002fec0003800000 */
.L_x_215:
[----:B------:R-:W1:Y:S01]  /*8c10*/  SYNCS.PHASECHK.TRANS64.TRYWAIT P0, [R8+URZ], R5 ;  /* 0x00000005080075a7 */ /* 0x000e62000800017f */
[----:B------:R-:W-:-:S05]  /*8c20*/  VIADD R2, R7, 0x1 ;  /* 0x0000000107027836 */ /* 0x000fca0000000000 */
[----:B------:R-:W-:-:S04]  /*8c30*/  ISETP.NE.AND P1, PT, R2, 0x7, PT ;  /* 0x000000070200780c */ /* 0x000fc80003f25270 */
[----:B------:R-:W-:Y:S02]  /*8c40*/  SEL R3, RZ, 0x1, P1 ;  /* 0x00000001ff037807 */ /* 0x000fe40000800000 */
[----:B------:R-:W-:Y:S02]  /*8c50*/  SEL R7, R2, RZ, P1 ;  /* 0x000000ff02077207 */ /* 0x000fe40000800000 */
[----:B0-----:R-:W-:-:S03]  /*8c60*/  LOP3.LUT R9, R26, R3, RZ, 0x3c, !PT ;  /* 0x000000031a097212 */ /* 0x001fc600078e3cff */
[----:B------:R-:W-:Y:S01]  /*8c70*/  IMAD R11, R7, 0x8, R0 ;  /* 0x00000008070b7824 */ /* 0x000fe200078e0200 */
[----:B------:R-:W-:Y:S01]  /*8c80*/  SHF.L.U32 R6, R9, 0x1f, RZ ;  /* 0x0000001f09067819 */ /* 0x000fe200000006ff */
[----:B-1----:R-:W-:Y:S06]  /*8c90*/  @!P0 BRA `(.L_x_200) ;  /* 0x00000004003c8947 */ /* 0x002fec0003800000 */
.L_x_216:
[----:B------:R-:W1:Y:S01]  /*8ca0*/  SYNCS.PHASECHK.TRANS64.TRYWAIT P0, [R11+URZ], R6 ;  /* 0x000000060b0075a7 */ /* 0x000e62000800017f */
[----:B------:R-:W-:-:S05]  /*8cb0*/  VIADD R2, R7, 0x1 ;  /* 0x0000000107027836 */ /* 0x000fca0000000000 */
[----:B------:R-:W-:-:S04]  /*8cc0*/  ISETP.NE.AND P1, PT, R2, 0x7, PT ;  /* 0x000000070200780c */ /* 0x000fc80003f25270 */
[----:B------:R-:W-:Y:S02]  /*8cd0*/  SEL R4, RZ, 0x1, P1 ;  /* 0x00000001ff047807 */ /* 0x000fe40000800000 */
[----:B------:R-:W-:Y:S02]  /*8ce0*/  SEL R3, R2, RZ, P1 ;  /* 0x000000ff02037207 */ /* 0x000fe40000800000 */
[----:B------:R-:W-:Y:S01]  /*8cf0*/  LOP3.LUT R4, R9, R4, RZ, 0x3c, !PT ;  /* 0x0000000409047212 */ /* 0x000fe200078e3cff */
[----:B-1----:R-:W-:Y:S06]  /*8d00*/  @!P0 BRA `(.L_x_201) ;  /* 0x0000000400348947 */ /* 0x002fec0003800000 */
.L_x_217:
[----:B------:R-:W-:Y:S01]  /*8d10*/  IMAD R3, R3, 0x8, R0 ;  /* 0x0000000803037824 */ /* 0x000fe200078e0200 */
[----:B------:R-:W-:-:S07]  /*8d20*/  SHF.L.U32 R0, R4, 0x1f, RZ ;  /* 0x0000001f04007819 */ /* 0x000fce00000006ff */
.L_x_202:
[----:B--2---:R2:W3:Y:S02]  /*8d30*/  SYNCS.PHASECHK.TRANS64.TRYWAIT P0, [R3+URZ], R0 ;  /* 0x00000000030075a7 */ /* 0x0044e4000800017f */
[----:B---3--:R-:W-:Y:S05]  /*8d40*/  @!P0 NANOSLEEP.SYNCS 0x989680 ;  /* 0x009896800000895d */ /* 0x008fea0003900000 */
[----:B------:R-:W3:Y:S02]  /*8d50*/  @!P0 SYNCS.PHASECHK.TRANS64 P0, [R3+URZ], R0 ;  /* 0x00000000030085a7 */ /* 0x000ee4000800007f */
[----:B---3--:R-:W-:Y:S05]  /*8d60*/  @!P0 BRA `(.L_x_202) ;  /* 0xfffffffc00f08947 */ /* 0x008fea000383ffff */
.L_x_194:
[----:B------:R-:W-:Y:S05]  /*8d70*/  BSYNC B0 ;  /* 0x0000000000007941 */ /* 0x000fea0003800000 */
.L_x_193:
[----:B------:R-:W-:Y:S05]  /*8d80*/  EXIT ;  /* 0x000000000000794d */ /* 0x000fea0003800000 */
.L_x_16:
[----:B------:R-:W-:Y:S02]  /*8d90*/  IMAD.MOV.U32 R13, RZ, RZ, R19 ;  /* 0x000000ffff0d7224 */ /* 0x000fe400078e0013 */
[----:B------:R-:W-:Y:S02]  /*8da0*/  IMAD.MOV.U32 R12, RZ, RZ, RZ ;  /* 0x000000ffff0c7224 */ /* 0x000fe400078e00ff */
[----:B------:R-:W-:Y:S02]  /*8db0*/  IMAD.MOV.U32 R11, RZ, RZ, 0x1f ;  /* 0x0000001fff0b7424 */ /* 0x000fe400078e00ff */
[----:B------:R-:W-:-:S07]  /*8dc0*/  IMAD.MOV.U32 R15, RZ, RZ, -0x1 ;  /* 0xffffffffff0f7424 */ /* 0x000fce00078e00ff */
[----:B-----5:R-:W-:Y:S05]  /*8dd0*/  WARPSYNC.COLLECTIVE R15, `(.L_x_203) ;  /* 0x000000000f087348 */ /* 0x020fea0003c00000 */
[----:B------:R0:W1:Y:S02]  /*8de0*/  SHFL.IDX P6, R14, R13, R12, R11 ;  /* 0x0000000c0d0e7389 */ /* 0x00006400000c000b */
[----:B01---5:R-:W-:Y:S01]  /*8df0*/  ENDCOLLECTIVE ;  /* 0x000000000000791b */ /* 0x023fe20003800000 */
.L_x_203:
[----:B------:R-:W-:Y:S05]  /*8e00*/  BRA `(.L_x_204) ;  /* 0xffffff8800207947 */ /* 0x000fea000383ffff */
.L_x_20:
[----:B-1----:R1:W2:Y:S02]  /*8e10*/  SYNCS.PHASECHK.TRANS64.TRYWAIT P1, [R5+URZ], R0 ;  /* 0x00000000050075a7 */ /* 0x0022a4000802017f */
[----:B--2---:R-:W-:Y:S05]  /*8e20*/  @!P1 NANOSLEEP.SYNCS 0x989680 ;  /* 0x009896800000995d */ /* 0x004fea0003900000 */
[----:B------:R-:W2:Y:S02]  /*8e30*/  @!P1 SYNCS.PHASECHK.TRANS64 P1, [R5+URZ], R0 ;  /* 0x00000000050095a7 */ /* 0x000ea4000802007f */
[----:B--2---:R-:W-:Y:S05]  /*8e40*/  @!P1 BRA `(.L_x_20) ;  /* 0xfffffffc00f09947 */ /* 0x004fea000383ffff */
[----:B------:R-:W-:Y:S05]  /*8e50*/  BRA `(.L_x_19) ;  /* 0xffffff88004c7947 */ /* 0x000fea000383ffff */
.L_x_25:
[----:B0-----:R0:W1:Y:S02]  /*8e60*/  SYNCS.PHASECHK.TRANS64.TRYWAIT P1, [R4+URZ], R111 ;  /* 0x0000006f040075a7 */ /* 0x001064000802017f */
[----:B-1----:R-:W-:Y:S05]  /*8e70*/  @!P1 NANOSLEEP.SYNCS 0x989680 ;  /* 0x009896800000995d */ /* 0x002fea0003900000 */
[----:B------:R-:W1:Y:S02]  /*8e80*/  @!P1 SYNCS.PHASECHK.TRANS64 P1, [R4+URZ], R111 ;  /* 0x0000006f040095a7 */ /* 0x000e64000802007f */
[----:B-1----:R-:W-:Y:S05]  /*8e90*/  @!P1 BRA `(.L_x_25) ;  /* 0xfffffffc00f09947 */ /* 0x002fea000383ffff */
[----:B------:R-:W-:Y:S05]  /*8ea0*/  BRA `(.L_x_24) ;  /* 0xffffff9000d47947 */ /* 0x000fea000383ffff */
.L_x_33:
[----:B0-----:R0:W1:Y:S02]  /*8eb0*/  SYNCS.PHASECHK.TRANS64.TRYWAIT P1, [R14+URZ], R117 ;  /* 0x000000750e0075a7 */ /* 0x001064000802017f */
[----:B-1----:R-:W-:Y:S05]  /*8ec0*/  @!P1 NANOSLEEP.SYNCS 0x989680 ;  /* 0x009896800000995d */ /* 0x002fea0003900000 */
[----:B------:R-:W1:Y:S02]  /*8ed0*/  @!P1 SYNCS.PHASECHK.TRANS64 P1, [R14+URZ], R117 ;  /* 0x000000750e0095a7 */ /* 0x000e64000802007f */
[----:B-1----:R-:W-:Y:S05]  /*8ee0*/  @!P1 BRA `(.L_x_33) ;  /* 0xfffffffc00f09947 */ /* 0x002fea000383ffff */
[----:B------:R-:W-:Y:S05]  /*8ef0*/  BRA `(.L_x_32) ;  /* 0xffffff9c00947947 */ /* 0x000fea000383ffff */
.L_x_178:
[----:B------:R-:W-:Y:S01]  /*8f00*/  BSSY B0, `(.L_x_205) ;  /* 0x0000006000007945 */ /* 0x000fe20003800000 */
[----:B------:R-:W-:-:S07]  /*8f10*/  IMAD.MOV.U32 R15, RZ, RZ, -0x1 ;  /* 0xffffffffff0f7424 */ /* 0x000fce00078e00ff */
[----:B------:R-:W-:Y:S05]  /*8f20*/  WARPSYNC.COLLECTIVE R15, `(.L_x_206) ;  /* 0x000000000f0c7348 */ /* 0x000fea0003c00000 */
[----:B------:R-:W-:Y:S02]  /*8f30*/  ELECT P6, UR62, PT ;  /* 0x00000000003e782f */ /* 0x000fe400038c0000 */
[----:B------:R-:W-:Y:S01]  /*8f40*/  MOV R14, UR62 ;  /* 0x0000003e000e7c02 */ /* 0x000fe20008000f00 */
[----:B------:R-:W-:Y:S10]  /*8f50*/  ENDCOLLECTIVE ;  /* 0x000000000000791b */ /* 0x000ff40003800000 */
.L_x_206:
[----:B------:R-:W-:Y:S05]  /*8f60*/  BSYNC B0 ;  /* 0x0000000000007941 */ /* 0x000fea0003800000 */
.L_x_205:
[----:B------:R-:W-:Y:S05]  /*8f70*/  BRA `(.L_x_207) ;  /* 0xffffffec00047947 */ /* 0x000fea000383ffff */
.L_x_183:
[----:B0-----:R0:W2:Y:S02]  /*8f80*/  SYNCS.PHASECHK.TRANS64.TRYWAIT P0, [R8+URZ+0x38], R5 ;  /* 0x00003805080075a7 */ /* 0x0010a4000800017f */
[----:B--2---:R-:W-:Y:S05]  /*8f90*/  @!P0 NANOSLEEP.SYNCS 0x989680 ;  /* 0x009896800000895d */ /* 0x004fea0003900000 */
[----:B------:R-:W2:Y:S02]  /*8fa0*/  @!P0 SYNCS.PHASECHK.TRANS64 P0, [R8+URZ+0x38], R5 ;  /* 0x00003805080085a7 */ /* 0x000ea4000800007f */
[----:B--2---:R-:W-:Y:S05]  /*8fb0*/  @!P0 BRA `(.L_x_183) ;  /* 0xfffffffc00f08947 */ /* 0x004fea000383ffff */
[----:B------:R-:W-:Y:S05]  /*8fc0*/  BRA `(.L_x_208) ;  /* 0xffffffec00d87947 */ /* 0x000fea000383ffff */
.L_x_192:
[----:B------:R-:W-:Y:S01]  /*8fd0*/  BSSY B0, `(.L_x_209) ;  /* 0x0000006000007945 */ /* 0x000fe20003800000 */
[----:B------:R-:W-:-:S07]  /*8fe0*/  IMAD.MOV.U32 R15, RZ, RZ, -0x1 ;  /* 0xffffffffff0f7424 */ /* 0x000fce00078e00ff */
[----:B------:R-:W-:Y:S05]  /*8ff0*/  WARPSYNC.COLLECTIVE R15, `(.L_x_210) ;  /* 0x000000000f0c7348 */ /* 0x000fea0003c00000 */
[----:B------:R-:W-:Y:S02]  /*9000*/  ELECT P6, UR62, PT ;  /* 0x00000000003e782f */ /* 0x000fe400038c0000 */
[----:B------:R-:W-:Y:S01]  /*9010*/  MOV R14, UR62 ;  /* 0x0000003e000e7c02 */ /* 0x000fe20008000f00 */
[----:B------:R-:W-:Y:S10]  /*9020*/  ENDCOLLECTIVE ;  /* 0x000000000000791b */ /* 0x000ff40003800000 */
.L_x_210:
[----:B------:R-:W-:Y:S05]  /*9030*/  BSYNC B0 ;  /* 0x0000000000007941 */ /* 0x000fea0003800000 */
.L_x_209:
[----:B------:R-:W-:Y:S05]  /*9040*/  BRA `(.L_x_211) ;  /* 0xfffffff800307947 */ /* 0x000fea000383ffff */
.L_x_196:
[----:B0-----:R0:W1:Y:S02]  /*9050*/  SYNCS.PHASECHK.TRANS64.TRYWAIT P0, [R5+URZ], R2 ;  /* 0x00000002050075a7 */ /* 0x001064000800017f */
[----:B-1----:R-:W-:Y:S05]  /*9060*/  @!P0 NANOSLEEP.SYNCS 0x989680 ;  /* 0x009896800000895d */ /* 0x002fea0003900000 */
[----:B------:R-:W1:Y:S02]  /*9070*/  @!P0 SYNCS.PHASECHK.TRANS64 P0, [R5+URZ], R2 ;  /* 0x00000002050085a7 */ /* 0x000e64000800007f */
[----:B-1----:R-:W-:Y:S05]  /*9080*/  @!P0 BRA `(.L_x_196) ;  /* 0xfffffffc00f08947 */ /* 0x002fea000383ffff */
[----:B------:R-:W-:Y:S05]  /*9090*/  BRA `(.L_x_212) ;  /* 0xfffffff800707947 */ /* 0x000fea000383ffff */
.L_x_197:
[----:B0-----:R0:W1:Y:S02]  /*90a0*/  SYNCS.PHASECHK.TRANS64.TRYWAIT P0, [R7+URZ], R4 ;  /* 0x00000004070075a7 */ /* 0x001064000800017f */
[----:B-1----:R-:W-:Y:S05]  /*90b0*/  @!P0 NANOSLEEP.SYNCS 0x989680 ;  /* 0x009896800000895d */ /* 0x002fea0003900000 */
[----:B------:R-:W1:Y:S02]  /*90c0*/  @!P0 SYNCS.PHASECHK.TRANS64 P0, [R7+URZ], R4 ;  /* 0x00000004070085a7 */ /* 0x000e64000800007f */
[----:B-1----:R-:W-:Y:S05]  /*90d0*/  @!P0 BRA `(.L_x_197) ;  /* 0xfffffffc00f08947 */ /* 0x002fea000383ffff */
[----:B------:R-:W-:Y:S05]  /*90e0*/  BRA `(.L_x_213) ;  /* 0xfffffff800807947 */ /* 0x000fea000383ffff */
.L_x_198:
[----:B0-----:R0:W1:Y:S02]  /*90f0*/  SYNCS.PHASECHK.TRANS64.TRYWAIT P0, [R6+URZ], R5 ;  /* 0x00000005060075a7 */ /* 0x001064000800017f */
[----:B-1----:R-:W-:Y:S05]  /*9100*/  @!P0 NANOSLEEP.SYNCS 0x989680 ;  /* 0x009896800000895d */ /* 0x002fea0003900000 */
[----:B------:R-:W1:Y:S02]  /*9110*/  @!P0 SYNCS.PHASECHK.TRANS64 P0, [R6+URZ], R5 ;  /* 0x00000005060085a7 */ /* 0x000e64000800007f */
[----:B-1----:R-:W-:Y:S05]  /*9120*/  @!P0 BRA `(.L_x_198) ;  /* 0xfffffffc00f08947 */ /* 0x002fea000383ffff */
[----:B------:R-:W-:Y:S05]  /*9130*/  BRA `(.L_x_214) ;  /* 0xfffffff800907947 */ /* 0x000fea000383ffff */
.L_x_199:
[----:B0-----:R0:W1:Y:S02]  /*9140*/  SYNCS.PHASECHK.TRANS64.TRYWAIT P0, [R9+URZ], R4 ;  /* 0x00000004090075a7 */ /* 0x001064000800017f */
[----:B-1----:R-:W-:Y:S05]  /*9150*/  @!P0 NANOSLEEP.SYNCS 0x989680 ;  /* 0x009896800000895d */ /* 0x002fea0003900000 */
[----:B------:R-:W1:Y:S02]  /*9160*/  @!P0 SYNCS.PHASECHK.TRANS64 P0, [R9+URZ], R4 ;  /* 0x00000004090085a7 */ /* 0x000e64000800007f */
[----:B-1----:R-:W-:Y:S05]  /*9170*/  @!P0 BRA `(.L_x_199) ;  /* 0xfffffffc00f08947 */ /* 0x002fea000383ffff */
[----:B------:R-:W-:Y:S05]  /*9180*/  BRA `(.L_x_215) ;  /* 0xfffffff800a07947 */ /* 0x000fea000383ffff */
.L_x_200:
[----:B0-----:R0:W1:Y:S02]  /*9190*/  SYNCS.PHASECHK.TRANS64.TRYWAIT P0, [R8+URZ], R5 ;  /* 0x00000005080075a7 */ /* 0x001064000800017f */
[----:B-1----:R-:W-:Y:S05]  /*91a0*/  @!P0 NANOSLEEP.SYNCS 0x989680 ;  /* 0x009896800000895d */ /* 0x002fea0003900000 */
[----:B------:R-:W1:Y:S02]  /*91b0*/  @!P0 SYNCS.PHASECHK.TRANS64 P0, [R8+URZ], R5 ;  /* 0x00000005080085a7 */ /* 0x000e64000800007f */
[----:B-1----:R-:W-:Y:S05]  /*91c0*/  @!P0 BRA `(.L_x_200) ;  /* 0xfffffffc00f08947 */ /* 0x002fea000383ffff */
[----:B------:R-:W-:Y:S05]  /*91d0*/  BRA `(.L_x_216) ;  /* 0xfffffff800b07947 */ /* 0x000fea000383ffff */
.L_x_201:
[----:B-1----:R1:W2:Y:S02]  /*91e0*/  SYNCS.PHASECHK.TRANS64.TRYWAIT P0, [R11+URZ], R6 ;  /* 0x000000060b0075a7 */ /* 0x0022a4000800017f */
[----:B--2---:R-:W-:Y:S05]  /*91f0*/  @!P0 NANOSLEEP.SYNCS 0x989680 ;  /* 0x009896800000895d */ /* 0x004fea0003900000 */
[----:B------:R-:W2:Y:S02]  /*9200*/  @!P0 SYNCS.PHASECHK.TRANS64 P0, [R11+URZ], R6 ;  /* 0x000000060b0085a7 */ /* 0x000ea4000800007f */
[----:B--2---:R-:W-:Y:S05]  /*9210*/  @!P0 BRA `(.L_x_201) ;  /* 0xfffffffc00f08947 */ /* 0x004fea000383ffff */
[----:B------:R-:W-:Y:S05]  /*9220*/  BRA `(.L_x_217) ;  /* 0xfffffff800b87947 */ /* 0x000fea000383ffff */
.L_x_218:
[----:B------:R-:W-:-:S00]  /*9230*/  BRA `(.L_x_218) ;  /* 0xfffffffc00fc7947 */ /* 0x000fc0000383ffff */
[----:B------:R-:W-:-:S00]  /*9240*/  NOP ;  /* 0x0000000000007918 */ /* 0x000fc00000000000 */
        /* <DEDUP_REMOVED lines=11> */
.L_x_219:


//--------------------- .nv.global.init           --------------------------
	.section	.nv.global.init,"aw",@progbits
.nv.global.init:
	.type		$str$24,@object
	.size		$str$24,($str$25 - $str$24)
$str$24:
        /*0000*/ 	.byte	0x28, 0x61, 0x64, 0x64, 0x72, 0x65, 0x73, 0x73, 0x20, 0x26, 0x20, 0x6d, 0x61, 0x73, 0x6b, 0x29
        /*0010*/ 	.byte	0x20, 0x3d, 0x3d, 0x20, 0x30, 0x00
	.type		$str$25,@object
	.size		$str$25,(__unnamed_1 - $str$25)
$str$25:
        /*0016*/ 	.byte	0x2f, 0x74, 0x6d, 0x70, 0x2f, 0x63, 0x75, 0x74, 0x6c, 0x61, 0x73, 0x73, 0x5f, 0x73, 0x77, 0x65
        /*0026*/ 	.byte	0x65, 0x70, 0x5f, 0x73, 0x72, 0x63, 0x2f, 0x69, 0x6e, 0x63, 0x6c, 0x75, 0x64, 0x65, 0x2f, 0x63
        /*0036*/ 	.byte	0x75, 0x74, 0x65, 0x2f, 0x70, 0x6f, 0x69, 0x6e, 0x74, 0x65, 0x72, 0x5f, 0x66, 0x6c, 0x61, 0x67
        /*0046*/ 	.byte	0x67, 0x65, 0x64, 0x2e, 0x68, 0x70, 0x70, 0x00
	.type		__unnamed_1,@object
	.size		__unnamed_1,(__unnamed_2 - __unnamed_1)
__unnamed_1:
        /*004e*/ 	.byte	0x61, 0x75, 0x74, 0x6f, 0x20, 0x63, 0x75, 0x74, 0x65, 0x3a, 0x3a, 0x61, 0x73, 0x5f, 0x70, 0x6f
        /* <DEDUP_REMOVED lines=27> */
        /*020e*/ 	.byte	0x34, 0x3e, 0x3e, 0x3e, 0x3e, 0x3e, 0x20, 0x26, 0x5d, 0x00
	.type		__unnamed_2,@object
	.size		__unnamed_2,(.L_1 - __unnamed_2)
__unnamed_2:
        /* <DEDUP_REMOVED lines=29> */
.L_1:


//--------------------- .nv.shared._ZN7cutlass13device_kernelINS_4gemm6kernel13GemmUniversalIN4cute5tupleIJiiiiEEENS1_10collective13CollectiveMmaINS1_39MainloopSm90TmaGmmaRmemAWarpSpecializedILi7ENS5_IJNS4_1CILi1EEESB_SB_EEENS1_35KernelTmaWarpSpecializedCooperativeEEENS5_IJNSA_ILi128EEESF_SF_EEEaNS5_IJSB_llEEEaNS5_IJlSB_lEEENS4_8TiledMMAINS4_8MMA_AtomIJNS4_4SM904GMMA27MMA_64x128x32_S32S8S8_RS_TNEEEENS4_6LayoutINS5_IJNSA_ILi2EEESB_SB_EEENS5_IJSB_NSA_ILi0EEESS_EEEEENS5_IJNS4_10UnderscoreESV_SV_EEEEENS4_13SM90_TMA_LOADENS4_14ComposedLayoutINS4_7SwizzleILi3ELi4ELi3EEENS4_18smem_ptr_flag_bitsILi8EEENSP_INS5_IJSF_NSA_ILi8EEEEEENS5_IJSB_SF_EEEEEEENS4_9Copy_AtomIJNS4_39AutoVectorizingCopyWithAssumedAlignmentILi128EEEaEEENS4_8identityESY_NSZ_IS11_S13_NSP_INS5_IJS14_SF_EEENS5_IJSF_SB_EEEEEEEvS1D_EENS_8epilogue10collective6detail29Sm90TmaWarpSpecializedAdapterINS1K_15DefaultEpilogueIaSI_SI_NS1J_6thread17LinearCombinationIaLi1EiiLNS1O_9ScaleType4KindE0ELNS_15FloatRoundStyleE2EaEENS1_15EpilogueDefaultEEEEEvvEEEEvNT_6ParamsE --------------------------
	.section	.nv.shared._ZN7cutlass13device_kernelINS_4gemm6kernel13GemmUniversalIN4cute5tupleIJiiiiEEENS1_10collective13CollectiveMmaINS1_39MainloopSm90TmaGmmaRmemAWarpSpecializedILi7ENS5_IJNS4_1CILi1EEESB_SB_EEENS1_35KernelTmaWarpSpecializedCooperativeEEENS5_IJNSA_ILi128EEESF_SF_EEEaNS5_IJSB_llEEEaNS5_IJlSB_lEEENS4_8TiledMMAINS4_8MMA_AtomIJNS4_4SM904GMMA27MMA_64x128x32_S32S8S8_RS_TNEEEENS4_6LayoutINS5_IJNSA_ILi2EEESB_SB_EEENS5_IJSB_NSA_ILi0EEESS_EEEEENS5_IJNS4_10UnderscoreESV_SV_EEEEENS4_13SM90_TMA_LOADENS4_14ComposedLayoutINS4_7SwizzleILi3ELi4ELi3EEENS4_18smem_ptr_flag_bitsILi8EEENSP_INS5_IJSF_NSA_ILi8EEEEEENS5_IJSB_SF_EEEEEEENS4_9Copy_AtomIJNS4_39AutoVectorizingCopyWithAssumedAlignmentILi128EEEaEEENS4_8identityESY_NSZ_IS11_S13_NSP_INS5_IJS14_SF_EEENS5_IJSF_SB_EEEEEEEvS1D_EENS_8epilogue10collective6detail29Sm90TmaWarpSpecializedAdapterINS1K_15DefaultEpilogueIaSI_SI_NS1J_6thread17LinearCombinationIaLi1EiiLNS1O_9ScaleType4KindE0ELNS_15FloatRoundStyleE2EaEENS1_15EpilogueDefaultEEEEEvvEEEEvNT_6ParamsE,"aw",@nobits
	.sectionflags	@""
	.align	16
	.zero		1024


//--------------------- .nv.shared.reserved.0     --------------------------
	.section	.nv.shared.reserved.0,"aw",@nobits
	.weak		__nv_reservedSMEM_offset_0_alias
	.size		__nv_reservedSMEM_offset_0_alias, 0, 0
	.other		__nv_reservedSMEM_offset_0_alias,@"STO_CUDA_RESERVED_SHARED STV_DEFAULT"
__nv_reservedSMEM_offset_0_alias:
	.zero		0


//--------------------- .nv.global                --------------------------
	.section	.nv.global,"aw",@nobits
.nv.global:
	.type		_ZN40_INTERNAL_5e9a9a53_4_k_cu_caa17c28_321464cute1_E,@object
	.size		_ZN40_INTERNAL_5e9a9a53_4_k_cu_caa17c28_321464cute1_E,(_ZN40_INTERNAL_5e9a9a53_4_k_cu_caa17c28_321464cuda3std3__45__cpo6cbeginE - _ZN40_INTERNAL_5e9a9a53_4_k_cu_caa17c28_321464cute1_E)
_ZN40_INTERNAL_5e9a9a53_4_k_cu_caa17c28_321464cute1_E:
	.zero		1
	.type		_ZN40_INTERNAL_5e9a9a53_4_k_cu_caa17c28_321464cuda3std3__45__cpo6cbeginE,@object
	.size		_ZN40_INTERNAL_5e9a9a53_4_k_cu_caa17c28_321464cuda3std3__45__cpo6cbeginE,(_ZN40_INTERNAL_5e9a9a53_4_k_cu_caa17c28_321464cuda3std3__48in_placeE - _ZN40_INTERNAL_5e9a9a53_4_k_cu_caa17c28_321464cuda3std3__45__cpo6cbeginE)
_ZN40_INTERNAL_5e9a9a53_4_k_cu_caa17c28_321464cuda3std3__45__cpo6cbeginE:
	.zero		1
	.type		_ZN40_INTERNAL_5e9a9a53_4_k_cu_caa17c28_321464cuda3std3__48in_placeE,@object
	.size		_ZN40_INTERNAL_5e9a9a53_4_k_cu_caa17c28_321464cuda3std3__48in_placeE,(_ZN40_INTERNAL_5e9a9a53_4_k_cu_caa17c28_321464cuda3std6ranges3__45__cpo9iter_moveE - _ZN40_INTERNAL_5e9a9a53_4_k_cu_caa17c28_321464cuda3std3__48in_placeE)
_ZN40_INTERNAL_5e9a9a53_4_k_cu_caa17c28_321464cuda3std3__48in_placeE:
	.zero		1
	.type		_ZN40_INTERNAL_5e9a9a53_4_k_cu_caa17c28_321464cuda3std6ranges3__45__cpo9iter_moveE,@object
	.size		_ZN40_INTERNAL_5e9a9a53_4_k_cu_caa17c28_321464cuda3std6ranges3__45__cpo9iter_moveE,(_ZN40_INTERNAL_5e9a9a53_4_k_cu_caa17c28_321464cuda3std3__45__cpo5beginE - _ZN40_INTERNAL_5e9a9a53_4_k_cu_caa17c28_321464cuda3std6ranges3__45__cpo9iter_moveE)
_ZN40_INTERNAL_5e9a9a53_4_k_cu_caa17c28_321464cuda3std6ranges3__45__cpo9iter_moveE:
	.zero		1
	.type		_ZN40_INTERNAL_5e9a9a53_4_k_cu_caa17c28_321464cuda3std3__45__cpo5beginE,@object
	.size		_ZN40_INTERNAL_5e9a9a53_4_k_cu_caa17c28_321464cuda3std3__45__cpo5beginE,(_ZN40_INTERNAL_5e9a9a53_4_k_cu_caa17c28_321464cuda3std3__442_GLOBAL__N__5e9a9a53_4_k_cu_caa17c28_321466ignoreE - _ZN40_INTERNAL_5e9a9a53_4_k_cu_caa17c28_321464cuda3std3__45__cpo5beginE)
_ZN40_INTERNAL_5e9a9a53_4_k_cu_caa17c28_321464cuda3std3__45__cpo5beginE:
	.zero		1
	.type		_ZN40_INTERNAL_5e9a9a53_4_k_cu_caa17c28_321464cuda3std3__442_GLOBAL__N__5e9a9a53_4_k_cu_caa17c28_321466ignoreE,@object
	.size		_ZN40_INTERNAL_5e9a9a53_4_k_cu_caa17c28_321464cuda3std3__442_GLOBAL__N__5e9a9a53_4_k_cu_caa17c28_321466ignoreE,(_ZN40_INTERNAL_5e9a9a53_4_k_cu_caa17c28_321464cute7productE - _ZN40_INTERNAL_5e9a9a53_4_k_cu_caa17c28_321464cuda3std3__442_GLOBAL__N__5e9a9a53_4_k_cu_caa17c28_321466ignoreE)
_ZN40_INTERNAL_5e9a9a53_4_k_cu_caa17c28_321464cuda3std3__442_GLOBAL__N__5e9a9a53_4_k_cu_caa17c28_321466ignoreE:
	.zero		1
	.type		_ZN40_INTERNAL_5e9a9a53_4_k_cu_caa17c28_321464cute7productE,@object
	.size		_ZN40_INTERNAL_5e9a9a53_4_k_cu_caa17c28_321464cute7productE,(_ZN40_INTERNAL_5e9a9a53_4_k_cu_caa17c28_321464cuda3std3__45__cpo3endE - _ZN40_INTERNAL_5e9a9a53_4_k_cu_caa17c28_321464cute7productE)
_ZN40_INTERNAL_5e9a9a53_4_k_cu_caa17c28_321464cute7productE:
	.zero		1
	.type		_ZN40_INTERNAL_5e9a9a53_4_k_cu_caa17c28_321464cuda3std3__45__cpo3endE,@object
	.size		_ZN40_INTERNAL_5e9a9a53_4_k_cu_caa17c28_321464cuda3std3__45__cpo3endE,(_ZN40_INTERNAL_5e9a9a53_4_k_cu_caa17c28_321464cuda3std3__419piecewise_constructE - _ZN40_INTERNAL_5e9a9a53_4_k_cu_caa17c28_321464cuda3std3__45__cpo3endE)
_ZN40_INTERNAL_5e9a9a53_4_k_cu_caa17c28_321464cuda3std3__45__cpo3endE:
	.zero		1
	.type		_ZN40_INTERNAL_5e9a9a53_4_k_cu_caa17c28_321464cuda3std3__419piecewise_constructE,@object
	.size		_ZN40_INTERNAL_5e9a9a53_4_k_cu_caa17c28_321464cuda3std3__419piecewise_constructE,(_ZN40_INTERNAL_5e9a9a53_4_k_cu_caa17c28_321464cuda3std3__45__cpo4cendE - _ZN40_INTERNAL_5e9a9a53_4_k_cu_caa17c28_321464cuda3std3__419piecewise_constructE)
_ZN40_INTERNAL_5e9a9a53_4_k_cu_caa17c28_321464cuda3std3__419piecewise_constructE:
	.zero		1
	.type		_ZN40_INTERNAL_5e9a9a53_4_k_cu_caa17c28_321464cuda3std3__45__cpo4cendE,@object
	.size		_ZN40_INTERNAL_5e9a9a53_4_k_cu_caa17c28_321464cuda3std3__45__cpo4cendE,(_ZN40_INTERNAL_5e9a9a53_4_k_cu_caa17c28_321464cuda3std6ranges3__45__cpo4swapE - _ZN40_INTERNAL_5e9a9a53_4_k_cu_caa17c28_321464cuda3std3__45__cpo4cendE)
_ZN40_INTERNAL_5e9a9a53_4_k_cu_caa17c28_321464cuda3std3__45__cpo4cendE:
	.zero		1
	.type		_ZN40_INTERNAL_5e9a9a53_4_k_cu_caa17c28_321464cuda3std6ranges3__45__cpo4swapE,@object
	.size		_ZN40_INTERNAL_5e9a9a53_4_k_cu_caa17c28_321464cuda3std6ranges3__45__cpo4swapE,(.L_9 - _ZN40_INTERNAL_5e9a9a53_4_k_cu_caa17c28_321464cuda3std6ranges3__45__cpo4swapE)
_ZN40_INTERNAL_5e9a9a53_4_k_cu_caa17c28_321464cuda3std6ranges3__45__cpo4swapE:
	.zero		1
.L_9:


//--------------------- .nv.constant0._ZN7cutlass13device_kernelINS_4gemm6kernel13GemmUniversalIN4cute5tupleIJiiiiEEENS1_10collective13CollectiveMmaINS1_39MainloopSm90TmaGmmaRmemAWarpSpecializedILi7ENS5_IJNS4_1CILi1EEESB_SB_EEENS1_35KernelTmaWarpSpecializedCooperativeEEENS5_IJNSA_ILi128EEESF_SF_EEEaNS5_IJSB_llEEEaNS5_IJlSB_lEEENS4_8TiledMMAINS4_8MMA_AtomIJNS4_4SM904GMMA27MMA_64x128x32_S32S8S8_RS_TNEEEENS4_6LayoutINS5_IJNSA_ILi2EEESB_SB_EEENS5_IJSB_NSA_ILi0EEESS_EEEEENS5_IJNS4_10UnderscoreESV_SV_EEEEENS4_13SM90_TMA_LOADENS4_14ComposedLayoutINS4_7SwizzleILi3ELi4ELi3EEENS4_18smem_ptr_flag_bitsILi8EEENSP_INS5_IJSF_NSA_ILi8EEEEEENS5_IJSB_SF_EEEEEEENS4_9Copy_AtomIJNS4_39AutoVectorizingCopyWithAssumedAlignmentILi128EEEaEEENS4_8identityESY_NSZ_IS11_S13_NSP_INS5_IJS14_SF_EEENS5_IJSF_SB_EEEEEEEvS1D_EENS_8epilogue10collective6detail29Sm90TmaWarpSpecializedAdapterINS1K_15DefaultEpilogueIaSI_SI_NS1J_6thread17LinearCombinationIaLi1EiiLNS1O_9ScaleType4KindE0ELNS_15FloatRoundStyleE2EaEENS1_15EpilogueDefaultEEEEEvvEEEEvNT_6ParamsE --------------------------
	.section	.nv.constant0._ZN7cutlass13device_kernelINS_4gemm6kernel13GemmUniversalIN4cute5tupleIJiiiiEEENS1_10collective13CollectiveMmaINS1_39MainloopSm90TmaGmmaRmemAWarpSpecializedILi7ENS5_IJNS4_1CILi1EEESB_SB_EEENS1_35KernelTmaWarpSpecializedCooperativeEEENS5_IJNSA_ILi128EEESF_SF_EEEaNS5_IJSB_llEEEaNS5_IJlSB_lEEENS4_8TiledMMAINS4_8MMA_AtomIJNS4_4SM904GMMA27MMA_64x128x32_S32S8S8_RS_TNEEEENS4_6LayoutINS5_IJNSA_ILi2EEESB_SB_EEENS5_IJSB_NSA_ILi0EEESS_EEEEENS5_IJNS4_10UnderscoreESV_SV_EEEEENS4_13SM90_TMA_LOADENS4_14ComposedLayoutINS4_7SwizzleILi3ELi4ELi3EEENS4_18smem_ptr_flag_bitsILi8EEENSP_INS5_IJSF_NSA_ILi8EEEEEENS5_IJSB_SF_EEEEEEENS4_9Copy_AtomIJNS4_39AutoVectorizingCopyWithAssumedAlignmentILi128EEEaEEENS4_8identityESY_NSZ_IS11_S13_NSP_INS5_IJS14_SF_EEENS5_IJSF_SB_EEEEEEEvS1D_EENS_8epilogue10collective6detail29Sm90TmaWarpSpecializedAdapterINS1K_15DefaultEpilogueIaSI_SI_NS1J_6thread17LinearCombinationIaLi1EiiLNS1O_9ScaleType4KindE0ELNS_15FloatRoundStyleE2EaEENS1_15EpilogueDefaultEEEEEvvEEEEvNT_6ParamsE,"a",@progbits
	.sectionflags	@""
	.align	4
.nv.constant0._ZN7cutlass13device_kernelINS_4gemm6kernel13GemmUniversalIN4cute5tupleIJiiiiEEENS1_10collective13CollectiveMmaINS1_39MainloopSm90TmaGmmaRmemAWarpSpecializedILi7ENS5_IJNS4_1CILi1EEESB_SB_EEENS1_35KernelTmaWarpSpecializedCooperativeEEENS5_IJNSA_ILi128EEESF_SF_EEEaNS5_IJSB_llEEEaNS5_IJlSB_lEEENS4_8TiledMMAINS4_8MMA_AtomIJNS4_4SM904GMMA27MMA_64x128x32_S32S8S8_RS_TNEEEENS4_6LayoutINS5_IJNSA_ILi2EEESB_SB_EEENS5_IJSB_NSA_ILi0EEESS_EEEEENS5_IJNS4_10UnderscoreESV_SV_EEEEENS4_13SM90_TMA_LOADENS4_14ComposedLayoutINS4_7SwizzleILi3ELi4ELi3EEENS4_18smem_ptr_flag_bitsILi8EEENSP_INS5_IJSF_NSA_ILi8EEEEEENS5_IJSB_SF_EEEEEEENS4_9Copy_AtomIJNS4_39AutoVectorizingCopyWithAssumedAlignmentILi128EEEaEEENS4_8identityESY_NSZ_IS11_S13_NSP_INS5_IJS14_SF_EEENS5_IJSF_SB_EEEEEEEvS1D_EENS_8epilogue10collective6detail29Sm90TmaWarpSpecializedAdapterINS1K_15DefaultEpilogueIaSI_SI_NS1J_6thread17LinearCombinationIaLi1EiiLNS1O_9ScaleType4KindE0ELNS_15FloatRoundStyleE2EaEENS1_15EpilogueDefaultEEEEEvvEEEEvNT_6ParamsE:
	.zero		1664


//--------------------- SYMBOLS --------------------------

	.type		.nv.reservedSmem.offset0,@object
	.size		.nv.reservedSmem.offset0,0x4
	.type		__assertfail,@function
